//
// Generated by NVIDIA NVVM Compiler
//
// Compiler Build ID: CL-36424714
// Cuda compilation tools, release 13.0, V13.0.88
// Based on NVVM 20.0.0
//

.version 9.0
.target sm_100
.address_size 64

	// .globl	l0_norm_fwd

.visible .entry l0_norm_fwd(
	.param .u64 .ptr .align 1 l0_norm_fwd_param_0,
	.param .u64 .ptr .align 1 l0_norm_fwd_param_1,
	.param .f32 l0_norm_fwd_param_2,
	.param .f32 l0_norm_fwd_param_3,
	.param .f32 l0_norm_fwd_param_4,
	.param .u32 l0_norm_fwd_param_5,
	.param .u32 l0_norm_fwd_param_6
)
{
	.reg .pred 	%p<2>;
	.reg .b32 	%r<9>;
	.reg .b32 	%f<22>;
	.reg .b64 	%rd<8>;

	ld.param.u64 	%rd1, [l0_norm_fwd_param_0];
	ld.param.u64 	%rd2, [l0_norm_fwd_param_1];
	ld.param.f32 	%f1, [l0_norm_fwd_param_2];
	ld.param.f32 	%f2, [l0_norm_fwd_param_3];
	ld.param.f32 	%f3, [l0_norm_fwd_param_4];
	ld.param.u32 	%r3, [l0_norm_fwd_param_5];
	ld.param.u32 	%r2, [l0_norm_fwd_param_6];
	mov.u32 	%r4, %ctaid.x;
	mov.u32 	%r5, %ntid.x;
	mov.u32 	%r6, %tid.x;
	mad.lo.s32 	%r1, %r4, %r5, %r6;
	setp.ge.s32 	%p1, %r1, %r3;
	@%p1 bra 	$L__BB0_2;
	cvta.to.global.u64 	%rd3, %rd2;
	cvta.to.global.u64 	%rd4, %rd1;
	cvt.rn.f32.s32 	%f4, %r2;
	mul.wide.s32 	%rd5, %r1, 4;
	add.s64 	%rd6, %rd3, %rd5;
	ld.global.f32 	%f5, [%rd6];
	div.rn.f32 	%f6, %f2, %f3;
	fma.rn.f32 	%f7, %f1, %f6, %f5;
	fma.rn.f32 	%f8, %f7, 0fBBBB989D, 0f3F000000;
	cvt.sat.f32.f32 	%f9, %f8;
	mov.f32 	%f10, 0f4B400001;
	mov.f32 	%f11, 0f437C0000;
	fma.rm.f32 	%f12, %f9, %f11, %f10;
	add.f32 	%f13, %f12, 0fCB40007F;
	neg.f32 	%f14, %f13;
	fma.rn.f32 	%f15, %f7, 0fBFB8AA3B, %f14;
	fma.rn.f32 	%f16, %f7, 0fB2A57060, %f15;
	mov.b32 	%r7, %f12;
	shl.b32 	%r8, %r7, 23;
	mov.b32 	%f17, %r8;
	ex2.approx.ftz.f32 	%f18, %f16;
	fma.rn.f32 	%f19, %f18, %f17, 0f3F800000;
	rcp.rn.f32 	%f20, %f19;
	mul.f32 	%f21, %f20, %f4;
	add.s64 	%rd7, %rd4, %rd5;
	st.global.f32 	[%rd7], %f21;
$L__BB0_2:
	ret;

}
	// .globl	l0_norm_bwd
.visible .entry l0_norm_bwd(
	.param .u64 .ptr .align 1 l0_norm_bwd_param_0,
	.param .u64 .ptr .align 1 l0_norm_bwd_param_1,
	.param .u64 .ptr .align 1 l0_norm_bwd_param_2,
	.param .f32 l0_norm_bwd_param_3,
	.param .f32 l0_norm_bwd_param_4,
	.param .f32 l0_norm_bwd_param_5,
	.param .u32 l0_norm_bwd_param_6,
	.param .u32 l0_norm_bwd_param_7
)
{
	.reg .pred 	%p<2>;
	.reg .b32 	%r<9>;
	.reg .b32 	%f<27>;
	.reg .b64 	%rd<11>;

	ld.param.u64 	%rd1, [l0_norm_bwd_param_0];
	ld.param.u64 	%rd2, [l0_norm_bwd_param_1];
	ld.param.u64 	%rd3, [l0_norm_bwd_param_2];
	ld.param.f32 	%f1, [l0_norm_bwd_param_3];
	ld.param.f32 	%f2, [l0_norm_bwd_param_4];
	ld.param.f32 	%f3, [l0_norm_bwd_param_5];
	ld.param.u32 	%r3, [l0_norm_bwd_param_6];
	ld.param.u32 	%r2, [l0_norm_bwd_param_7];
	mov.u32 	%r4, %ctaid.x;
	mov.u32 	%r5, %ntid.x;
	mov.u32 	%r6, %tid.x;
	mad.lo.s32 	%r1, %r4, %r5, %r6;
	setp.ge.s32 	%p1, %r1, %r3;
	@%p1 bra 	$L__BB1_2;
	cvta.to.global.u64 	%rd4, %rd3;
	cvta.to.global.u64 	%rd5, %rd2;
	cvta.to.global.u64 	%rd6, %rd1;
	cvt.rn.f32.s32 	%f4, %r2;
	mul.wide.s32 	%rd7, %r1, 4;
	add.s64 	%rd8, %rd4, %rd7;
	ld.global.f32 	%f5, [%rd8];
	div.rn.f32 	%f6, %f2, %f3;
	fma.rn.f32 	%f7, %f1, %f6, %f5;
	fma.rn.f32 	%f8, %f7, 0fBBBB989D, 0f3F000000;
	cvt.sat.f32.f32 	%f9, %f8;
	mov.f32 	%f10, 0f4B400001;
	mov.f32 	%f11, 0f437C0000;
	fma.rm.f32 	%f12, %f9, %f11, %f10;
	add.f32 	%f13, %f12, 0fCB40007F;
	neg.f32 	%f14, %f13;
	fma.rn.f32 	%f15, %f7, 0fBFB8AA3B, %f14;
	fma.rn.f32 	%f16, %f7, 0fB2A57060, %f15;
	mov.b32 	%r7, %f12;
	shl.b32 	%r8, %r7, 23;
	mov.b32 	%f17, %r8;
	ex2.approx.ftz.f32 	%f18, %f16;
	fma.rn.f32 	%f19, %f18, %f17, 0f3F800000;
	rcp.rn.f32 	%f20, %f19;
	mov.f32 	%f21, 0f3F800000;
	sub.f32 	%f22, %f21, %f20;
	mul.f32 	%f23, %f20, %f22;
	mul.f32 	%f24, %f23, %f4;
	add.s64 	%rd9, %rd5, %rd7;
	ld.global.f32 	%f25, [%rd9];
	mul.f32 	%f26, %f25, %f24;
	add.s64 	%rd10, %rd6, %rd7;
	st.global.f32 	[%rd10], %f26;
$L__BB1_2:
	ret;

}
	// .globl	l0_weights_fwd
.visible .entry l0_weights_fwd(
	.param .u64 .ptr .align 1 l0_weights_fwd_param_0,
	.param .u64 .ptr .align 1 l0_weights_fwd_param_1,
	.param .u64 .ptr .align 1 l0_weights_fwd_param_2,
	.param .u64 .ptr .align 1 l0_weights_fwd_param_3,
	.param .f32 l0_weights_fwd_param_4,
	.param .f32 l0_weights_fwd_param_5,
	.param .f32 l0_weights_fwd_param_6,
	.param .u32 l0_weights_fwd_param_7,
	.param .u32 l0_weights_fwd_param_8
)
{
	.reg .pred 	%p<7>;
	.reg .b32 	%r<20>;
	.reg .b32 	%f<52>;
	.reg .b64 	%rd<15>;

	ld.param.u64 	%rd1, [l0_weights_fwd_param_0];
	ld.param.u64 	%rd2, [l0_weights_fwd_param_1];
	ld.param.u64 	%rd3, [l0_weights_fwd_param_2];
	ld.param.u64 	%rd4, [l0_weights_fwd_param_3];
	ld.param.f32 	%f1, [l0_weights_fwd_param_4];
	ld.param.f32 	%f2, [l0_weights_fwd_param_5];
	ld.param.f32 	%f3, [l0_weights_fwd_param_6];
	ld.param.u32 	%r4, [l0_weights_fwd_param_7];
	ld.param.u32 	%r5, [l0_weights_fwd_param_8];
	mov.u32 	%r6, %ctaid.x;
	mov.u32 	%r7, %ntid.x;
	mov.u32 	%r8, %tid.x;
	mad.lo.s32 	%r1, %r6, %r7, %r8;
	mov.u32 	%r9, %ctaid.y;
	mov.u32 	%r10, %ntid.y;
	mov.u32 	%r11, %tid.y;
	mad.lo.s32 	%r12, %r9, %r10, %r11;
	setp.ge.s32 	%p1, %r1, %r4;
	setp.ge.s32 	%p2, %r12, %r5;
	or.pred  	%p3, %p1, %p2;
	@%p3 bra 	$L__BB2_2;
	cvta.to.global.u64 	%rd5, %rd4;
	cvta.to.global.u64 	%rd6, %rd3;
	cvta.to.global.u64 	%rd7, %rd2;
	cvta.to.global.u64 	%rd8, %rd1;
	mad.lo.s32 	%r13, %r5, %r1, %r12;
	mul.wide.s32 	%rd9, %r1, 4;
	add.s64 	%rd10, %rd5, %rd9;
	ld.global.f32 	%f4, [%rd10];
	add.s64 	%rd11, %rd6, %rd9;
	ld.global.f32 	%f5, [%rd11];
	mov.f32 	%f6, 0f3F800000;
	sub.f32 	%f7, %f6, %f4;
	div.rn.f32 	%f8, %f4, %f7;
	setp.lt.f32 	%p4, %f8, 0f00800000;
	mul.f32 	%f9, %f8, 0f4B000000;
	selp.f32 	%f10, %f9, %f8, %p4;
	selp.f32 	%f11, 0fC1B80000, 0f00000000, %p4;
	mov.b32 	%r14, %f10;
	add.s32 	%r15, %r14, -1059760811;
	and.b32  	%r16, %r15, -8388608;
	sub.s32 	%r17, %r14, %r16;
	mov.b32 	%f12, %r17;
	cvt.rn.f32.s32 	%f13, %r16;
	fma.rn.f32 	%f14, %f13, 0f34000000, %f11;
	add.f32 	%f15, %f12, 0fBF800000;
	fma.rn.f32 	%f16, %f15, 0fBE055027, 0f3E1039F6;
	fma.rn.f32 	%f17, %f16, %f15, 0fBDF8CDCC;
	fma.rn.f32 	%f18, %f17, %f15, 0f3E0F2955;
	fma.rn.f32 	%f19, %f18, %f15, 0fBE2AD8B9;
	fma.rn.f32 	%f20, %f19, %f15, 0f3E4CED0B;
	fma.rn.f32 	%f21, %f20, %f15, 0fBE7FFF22;
	fma.rn.f32 	%f22, %f21, %f15, 0f3EAAAA78;
	fma.rn.f32 	%f23, %f22, %f15, 0fBF000000;
	mul.f32 	%f24, %f15, %f23;
	fma.rn.f32 	%f25, %f24, %f15, %f15;
	fma.rn.f32 	%f26, %f14, 0f3F317218, %f25;
	setp.gt.u32 	%p5, %r14, 2139095039;
	fma.rn.f32 	%f27, %f10, 0f7F800000, 0f7F800000;
	selp.f32 	%f28, %f27, %f26, %p5;
	setp.eq.f32 	%p6, %f10, 0f00000000;
	selp.f32 	%f29, 0fFF800000, %f28, %p6;
	add.f32 	%f30, %f5, %f29;
	neg.f32 	%f31, %f30;
	div.rn.f32 	%f32, %f31, %f1;
	fma.rn.f32 	%f33, %f32, 0f3BBB989D, 0f3F000000;
	cvt.sat.f32.f32 	%f34, %f33;
	mov.f32 	%f35, 0f4B400001;
	mov.f32 	%f36, 0f437C0000;
	fma.rm.f32 	%f37, %f34, %f36, %f35;
	add.f32 	%f38, %f37, 0fCB40007F;
	neg.f32 	%f39, %f38;
	fma.rn.f32 	%f40, %f32, 0f3FB8AA3B, %f39;
	fma.rn.f32 	%f41, %f32, 0f32A57060, %f40;
	mov.b32 	%r18, %f37;
	shl.b32 	%r19, %r18, 23;
	mov.b32 	%f42, %r19;
	ex2.approx.ftz.f32 	%f43, %f41;
	fma.rn.f32 	%f44, %f43, %f42, 0f3F800000;
	rcp.rn.f32 	%f45, %f44;
	sub.f32 	%f46, %f3, %f2;
	fma.rn.f32 	%f47, %f46, %f45, %f2;
	max.f32 	%f48, %f47, 0f00000000;
	min.f32 	%f49, %f48, 0f3F800000;
	mul.wide.s32 	%rd12, %r13, 4;
	add.s64 	%rd13, %rd7, %rd12;
	ld.global.f32 	%f50, [%rd13];
	mul.f32 	%f51, %f50, %f49;
	add.s64 	%rd14, %rd8, %rd12;
	st.global.f32 	[%rd14], %f51;
$L__BB2_2:
	ret;

}
	// .globl	l0_weights_bwd
.visible .entry l0_weights_bwd(
	.param .u64 .ptr .align 1 l0_weights_bwd_param_0,
	.param .u64 .ptr .align 1 l0_weights_bwd_param_1,
	.param .u64 .ptr .align 1 l0_weights_bwd_param_2,
	.param .u64 .ptr .align 1 l0_weights_bwd_param_3,
	.param .u64 .ptr .align 1 l0_weights_bwd_param_4,
	.param .u64 .ptr .align 1 l0_weights_bwd_param_5,
	.param .f32 l0_weights_bwd_param_6,
	.param .f32 l0_weights_bwd_param_7,
	.param .f32 l0_weights_bwd_param_8,
	.param .u32 l0_weights_bwd_param_9,
	.param .u32 l0_weights_bwd_param_10
)
{
	.reg .pred 	%p<7>;
	.reg .b32 	%r<20>;
	.reg .b32 	%f<60>;
	.reg .b64 	%rd<22>;

	ld.param.u64 	%rd2, [l0_weights_bwd_param_1];
	ld.param.u64 	%rd3, [l0_weights_bwd_param_2];
	ld.param.u64 	%rd4, [l0_weights_bwd_param_3];
	ld.param.u64 	%rd5, [l0_weights_bwd_param_4];
	ld.param.u64 	%rd6, [l0_weights_bwd_param_5];
	ld.param.f32 	%f1, [l0_weights_bwd_param_6];
	ld.param.f32 	%f2, [l0_weights_bwd_param_7];
	ld.param.f32 	%f3, [l0_weights_bwd_param_8];
	ld.param.u32 	%r4, [l0_weights_bwd_param_9];
	ld.param.u32 	%r5, [l0_weights_bwd_param_10];
	mov.u32 	%r6, %ctaid.x;
	mov.u32 	%r7, %ntid.x;
	mov.u32 	%r8, %tid.x;
	mad.lo.s32 	%r1, %r6, %r7, %r8;
	mov.u32 	%r9, %ctaid.y;
	mov.u32 	%r10, %ntid.y;
	mov.u32 	%r11, %tid.y;
	mad.lo.s32 	%r12, %r9, %r10, %r11;
	setp.ge.s32 	%p1, %r1, %r4;
	setp.ge.s32 	%p2, %r12, %r5;
	or.pred  	%p3, %p1, %p2;
	@%p3 bra 	$L__BB3_2;
	ld.param.u64 	%rd21, [l0_weights_bwd_param_0];
	cvta.to.global.u64 	%rd7, %rd6;
	cvta.to.global.u64 	%rd8, %rd5;
	cvta.to.global.u64 	%rd9, %rd4;
	cvta.to.global.u64 	%rd10, %rd3;
	cvta.to.global.u64 	%rd11, %rd21;
	cvta.to.global.u64 	%rd12, %rd2;
	mul.wide.s32 	%rd13, %r1, 4;
	add.s64 	%rd14, %rd7, %rd13;
	ld.global.f32 	%f4, [%rd14];
	mad.lo.s32 	%r13, %r5, %r1, %r12;
	add.s64 	%rd15, %rd8, %rd13;
	ld.global.f32 	%f5, [%rd15];
	mov.f32 	%f6, 0f3F800000;
	sub.f32 	%f7, %f6, %f4;
	div.rn.f32 	%f8, %f4, %f7;
	setp.lt.f32 	%p4, %f8, 0f00800000;
	mul.f32 	%f9, %f8, 0f4B000000;
	selp.f32 	%f10, %f9, %f8, %p4;
	selp.f32 	%f11, 0fC1B80000, 0f00000000, %p4;
	mov.b32 	%r14, %f10;
	add.s32 	%r15, %r14, -1059760811;
	and.b32  	%r16, %r15, -8388608;
	sub.s32 	%r17, %r14, %r16;
	mov.b32 	%f12, %r17;
	cvt.rn.f32.s32 	%f13, %r16;
	fma.rn.f32 	%f14, %f13, 0f34000000, %f11;
	add.f32 	%f15, %f12, 0fBF800000;
	fma.rn.f32 	%f16, %f15, 0fBE055027, 0f3E1039F6;
	fma.rn.f32 	%f17, %f16, %f15, 0fBDF8CDCC;
	fma.rn.f32 	%f18, %f17, %f15, 0f3E0F2955;
	fma.rn.f32 	%f19, %f18, %f15, 0fBE2AD8B9;
	fma.rn.f32 	%f20, %f19, %f15, 0f3E4CED0B;
	fma.rn.f32 	%f21, %f20, %f15, 0fBE7FFF22;
	fma.rn.f32 	%f22, %f21, %f15, 0f3EAAAA78;
	fma.rn.f32 	%f23, %f22, %f15, 0fBF000000;
	mul.f32 	%f24, %f15, %f23;
	fma.rn.f32 	%f25, %f24, %f15, %f15;
	fma.rn.f32 	%f26, %f14, 0f3F317218, %f25;
	setp.gt.u32 	%p5, %r14, 2139095039;
	fma.rn.f32 	%f27, %f10, 0f7F800000, 0f7F800000;
	selp.f32 	%f28, %f27, %f26, %p5;
	setp.eq.f32 	%p6, %f10, 0f00000000;
	selp.f32 	%f29, 0fFF800000, %f28, %p6;
	add.f32 	%f30, %f5, %f29;
	neg.f32 	%f31, %f30;
	div.rn.f32 	%f32, %f31, %f1;
	fma.rn.f32 	%f33, %f32, 0f3BBB989D, 0f3F000000;
	cvt.sat.f32.f32 	%f34, %f33;
	mov.f32 	%f35, 0f4B400001;
	mov.f32 	%f36, 0f437C0000;
	fma.rm.f32 	%f37, %f34, %f36, %f35;
	add.f32 	%f38, %f37, 0fCB40007F;
	neg.f32 	%f39, %f38;
	fma.rn.f32 	%f40, %f32, 0f3FB8AA3B, %f39;
	fma.rn.f32 	%f41, %f32, 0f32A57060, %f40;
	mov.b32 	%r18, %f37;
	shl.b32 	%r19, %r18, 23;
	mov.b32 	%f42, %r19;
	ex2.approx.ftz.f32 	%f43, %f41;
	fma.rn.f32 	%f44, %f43, %f42, 0f3F800000;
	rcp.rn.f32 	%f45, %f44;
	sub.f32 	%f46, %f3, %f2;
	fma.rn.f32 	%f47, %f46, %f45, %f2;
	mul.wide.s32 	%rd16, %r13, 4;
	add.s64 	%rd17, %rd9, %rd16;
	ld.global.f32 	%f48, [%rd17];
	max.f32 	%f49, %f47, 0f00000000;
	min.f32 	%f50, %f49, 0f3F800000;
	add.s64 	%rd18, %rd10, %rd16;
	ld.global.f32 	%f51, [%rd18];
	mul.f32 	%f52, %f51, %f50;
	add.s64 	%rd19, %rd11, %rd16;
	st.global.f32 	[%rd19], %f52;
	mul.f32 	%f53, %f46, %f48;
	mul.f32 	%f54, %f53, %f45;
	sub.f32 	%f55, %f6, %f45;
	mul.f32 	%f56, %f54, %f55;
	div.rn.f32 	%f57, %f56, %f1;
	ld.global.f32 	%f58, [%rd18];
	mul.f32 	%f59, %f58, %f57;
	add.s64 	%rd20, %rd12, %rd16;
	st.global.f32 	[%rd20], %f59;
$L__BB3_2:
	ret;

}


// ===== COMPILED SASS (sm_100) =====

	.target	sm_100

	.elftype	@"ET_EXEC"


//--------------------- .note.nv.tkinfo           --------------------------
	.section	.note.nv.tkinfo,"",@"SHT_NOTE"
	.sectionflags	@"SHF_NOTE_NV_TKINFO"
	.tkinfo
        /*0018*/ 	.word	0x00000002
        /*0030*/ 	.string	""
        /*0030*/ 	.string	"ptxas"
        /*0030*/ 	.string	"Cuda compilation tools, release 13.0, V13.0.88"
        /*0030*/ 	.string	"Build cuda_13.0.r13.0/compiler.36424714_0"
        /*0030*/ 	.string	"-arch sm_100 -m 64 "



//--------------------- .note.nv.cuinfo           --------------------------
	.section	.note.nv.cuinfo,"",@"SHT_NOTE"
	.sectionflags	@"SHF_NOTE_NV_CUINFO"
        /*0018*/ 	.short	0x0002
        /*001a*/ 	.short	0x0064
        /*001c*/ 	.short	0x0082
	.zero		2


//--------------------- .nv.info                  --------------------------
	.section	.nv.info,"",@"SHT_CUDA_INFO"
	.align	4


	//----- nvinfo : EIATTR_REGCOUNT
	.align		4
        /*0000*/ 	.byte	0x04, 0x2f
        /*0002*/ 	.short	(.L_1 - .L_0)
	.align		4
.L_0:
        /*0004*/ 	.word	index@(l0_norm_fwd)
        /*0008*/ 	.word	0x00000010


	//----- nvinfo : EIATTR_FRAME_SIZE
	.align		4
.L_1:
        /*000c*/ 	.byte	0x04, 0x11
        /*000e*/ 	.short	(.L_3 - .L_2)
	.align		4
.L_2:
        /*0010*/ 	.word	index@($__internal_7_$__cuda_sm3x_div_rn_noftz_f32_slowpath)
        /*0014*/ 	.word	0x00000000


	//----- nvinfo : EIATTR_FRAME_SIZE
	.align		4
.L_3:
        /*0018*/ 	.byte	0x04, 0x11
        /*001a*/ 	.short	(.L_5 - .L_4)
	.align		4
.L_4:
        /*001c*/ 	.word	index@($__internal_6_$__cuda_sm20_rcp_rn_f32_slowpath)
        /*0020*/ 	.word	0x00000000


	//----- nvinfo : EIATTR_FRAME_SIZE
	.align		4
.L_5:
        /*0024*/ 	.byte	0x04, 0x11
        /*0026*/ 	.short	(.L_7 - .L_6)
	.align		4
.L_6:
        /*0028*/ 	.word	index@(l0_norm_fwd)
        /*002c*/ 	.word	0x00000000


	//----- nvinfo : EIATTR_REGCOUNT
	.align		4
.L_7:
        /*0030*/ 	.byte	0x04, 0x2f
        /*0032*/ 	.short	(.L_9 - .L_8)
	.align		4
.L_8:
        /*0034*/ 	.word	index@(l0_norm_bwd)
        /*0038*/ 	.word	0x00000010


	//----- nvinfo : EIATTR_FRAME_SIZE
	.align		4
.L_9:
        /*003c*/ 	.byte	0x04, 0x11
        /*003e*/ 	.short	(.L_11 - .L_10)
	.align		4
.L_10:
        /*0040*/ 	.word	index@($__internal_5_$__cuda_sm3x_div_rn_noftz_f32_slowpath)
        /*0044*/ 	.word	0x00000000


	//----- nvinfo : EIATTR_FRAME_SIZE
	.align		4
.L_11:
        /*0048*/ 	.byte	0x04, 0x11
        /*004a*/ 	.short	(.L_13 - .L_12)
	.align		4
.L_12:
        /*004c*/ 	.word	index@($__internal_4_$__cuda_sm20_rcp_rn_f32_slowpath)
        /*0050*/ 	.word	0x00000000


	//----- nvinfo : EIATTR_FRAME_SIZE
	.align		4
.L_13:
        /*0054*/ 	.byte	0x04, 0x11
        /*0056*/ 	.short	(.L_15 - .L_14)
	.align		4
.L_14:
        /*0058*/ 	.word	index@(l0_norm_bwd)
        /*005c*/ 	.word	0x00000000


	//----- nvinfo : EIATTR_REGCOUNT
	.align		4
.L_15:
        /*0060*/ 	.byte	0x04, 0x2f
        /*0062*/ 	.short	(.L_17 - .L_16)
	.align		4
.L_16:
        /*0064*/ 	.word	index@(l0_weights_fwd)
        /*0068*/ 	.word	0x00000011


	//----- nvinfo : EIATTR_FRAME_SIZE
	.align		4
.L_17:
        /*006c*/ 	.byte	0x04, 0x11
        /*006e*/ 	.short	(.L_19 - .L_18)
	.align		4
.L_18:
        /*0070*/ 	.word	index@($__internal_3_$__cuda_sm3x_div_rn_noftz_f32_slowpath)
        /*0074*/ 	.word	0x00000000


	//----- nvinfo : EIATTR_FRAME_SIZE
	.align		4
.L_19:
        /*0078*/ 	.byte	0x04, 0x11
        /*007a*/ 	.short	(.L_21 - .L_20)
	.align		4
.L_20:
        /*007c*/ 	.word	index@($__internal_2_$__cuda_sm20_rcp_rn_f32_slowpath)
        /*0080*/ 	.word	0x00000000


	//----- nvinfo : EIATTR_FRAME_SIZE
	.align		4
.L_21:
        /*0084*/ 	.byte	0x04, 0x11
        /*0086*/ 	.short	(.L_23 - .L_22)
	.align		4
.L_22:
        /*0088*/ 	.word	index@(l0_weights_fwd)
        /*008c*/ 	.word	0x00000000


	//----- nvinfo : EIATTR_REGCOUNT
	.align		4
.L_23:
        /*0090*/ 	.byte	0x04, 0x2f
        /*0092*/ 	.short	(.L_25 - .L_24)
	.align		4
.L_24:
        /*0094*/ 	.word	index@(l0_weights_bwd)
        /*0098*/ 	.word	0x00000013


	//----- nvinfo : EIATTR_FRAME_SIZE
	.align		4
.L_25:
        /*009c*/ 	.byte	0x04, 0x11
        /*009e*/ 	.short	(.L_27 - .L_26)
	.align		4
.L_26:
        /*00a0*/ 	.word	index@($__internal_1_$__cuda_sm3x_div_rn_noftz_f32_slowpath)
        /*00a4*/ 	.word	0x00000000


	//----- nvinfo : EIATTR_FRAME_SIZE
	.align		4
.L_27:
        /*00a8*/ 	.byte	0x04, 0x11
        /*00aa*/ 	.short	(.L_29 - .L_28)
	.align		4
.L_28:
        /*00ac*/ 	.word	index@($__internal_0_$__cuda_sm20_rcp_rn_f32_slowpath)
        /*00b0*/ 	.word	0x00000000


	//----- nvinfo : EIATTR_FRAME_SIZE
	.align		4
.L_29:
        /*00b4*/ 	.byte	0x04, 0x11
        /*00b6*/ 	.short	(.L_31 - .L_30)
	.align		4
.L_30:
        /*00b8*/ 	.word	index@(l0_weights_bwd)
        /*00bc*/ 	.word	0x00000000


	//----- nvinfo : EIATTR_MIN_STACK_SIZE
	.align		4
.L_31:
        /*00c0*/ 	.byte	0x04, 0x12
        /*00c2*/ 	.short	(.L_33 - .L_32)
	.align		4
.L_32:
        /*00c4*/ 	.word	index@(l0_weights_bwd)
        /*00c8*/ 	.word	0x00000000


	//----- nvinfo : EIATTR_MIN_STACK_SIZE
	.align		4
.L_33:
        /*00cc*/ 	.byte	0x04, 0x12
        /*00ce*/ 	.short	(.L_35 - .L_34)
	.align		4
.L_34:
        /*00d0*/ 	.word	index@(l0_weights_fwd)
        /*00d4*/ 	.word	0x00000000


	//----- nvinfo : EIATTR_MIN_STACK_SIZE
	.align		4
.L_35:
        /*00d8*/ 	.byte	0x04, 0x12
        /*00da*/ 	.short	(.L_37 - .L_36)
	.align		4
.L_36:
        /*00dc*/ 	.word	index@(l0_norm_bwd)
        /*00e0*/ 	.word	0x00000000


	//----- nvinfo : EIATTR_MIN_STACK_SIZE
	.align		4
.L_37:
        /*00e4*/ 	.byte	0x04, 0x12
        /*00e6*/ 	.short	(.L_39 - .L_38)
	.align		4
.L_38:
        /*00e8*/ 	.word	index@(l0_norm_fwd)
        /*00ec*/ 	.word	0x00000000
.L_39:


//--------------------- .nv.compat                --------------------------
	.section	.nv.compat,"",@"SHT_CUDA_COMPAT_INFO"
	.align	4
        /*0000*/ 	.byte	0x02, 0x09, 0x00, 0x00, 0x02, 0x02, 0x01, 0x00, 0x02, 0x05, 0x05, 0x00, 0x03, 0x07, 0x01, 0x01
        /*0010*/ 	.byte	0x02, 0x03, 0x00, 0x00, 0x02, 0x06, 0x01, 0x00, 0x04, 0x0b, 0x08, 0x00, 0x01, 0x00, 0x00, 0x00
        /*0020*/ 	.byte	0x00, 0x00, 0x00, 0x00


//--------------------- .nv.info.l0_weights_bwd   --------------------------
	.section	.nv.info.l0_weights_bwd,"",@"SHT_CUDA_INFO"
	.sectionflags	@""
	.align	4


	//----- nvinfo : EIATTR_CUDA_API_VERSION
	.align		4
        /*0000*/ 	.byte	0x04, 0x37
        /*0002*/ 	.short	(.L_41 - .L_40)
.L_40:
        /*0004*/ 	.word	0x00000082


	//----- nvinfo : EIATTR_KPARAM_INFO
	.align		4
.L_41:
        /*0008*/ 	.byte	0x04, 0x17
        /*000a*/ 	.short	(.L_43 - .L_42)
.L_42:
        /*000c*/ 	.word	0x00000000
        /*0010*/ 	.short	0x000a
        /*0012*/ 	.short	0x0040
        /*0014*/ 	.byte	0x00, 0xf0, 0x11, 0x00


	//----- nvinfo : EIATTR_KPARAM_INFO
	.align		4
.L_43:
        /*0018*/ 	.byte	0x04, 0x17
        /*001a*/ 	.short	(.L_45 - .L_44)
.L_44:
        /*001c*/ 	.word	0x00000000
        /*0020*/ 	.short	0x0009
        /*0022*/ 	.short	0x003c
        /*0024*/ 	.byte	0x00, 0xf0, 0x11, 0x00


	//----- nvinfo : EIATTR_KPARAM_INFO
	.align		4
.L_45:
        /*0028*/ 	.byte	0x04, 0x17
        /*002a*/ 	.short	(.L_47 - .L_46)
.L_46:
        /*002c*/ 	.word	0x00000000
        /*0030*/ 	.short	0x0008
        /*0032*/ 	.short	0x0038
        /*0034*/ 	.byte	0x00, 0xf0, 0x11, 0x00


	//----- nvinfo : EIATTR_KPARAM_INFO
	.align		4
.L_47:
        /*0038*/ 	.byte	0x04, 0x17
        /*003a*/ 	.short	(.L_49 - .L_48)
.L_48:
        /*003c*/ 	.word	0x00000000
        /*0040*/ 	.short	0x0007
        /*0042*/ 	.short	0x0034
        /*0044*/ 	.byte	0x00, 0xf0, 0x11, 0x00


	//----- nvinfo : EIATTR_KPARAM_INFO
	.align		4
.L_49:
        /*0048*/ 	.byte	0x04, 0x17
        /*004a*/ 	.short	(.L_51 - .L_50)
.L_50:
        /*004c*/ 	.word	0x00000000
        /*0050*/ 	.short	0x0006
        /*0052*/ 	.short	0x0030
        /*0054*/ 	.byte	0x00, 0xf0, 0x11, 0x00


	//----- nvinfo : EIATTR_KPARAM_INFO
	.align		4
.L_51:
        /*0058*/ 	.byte	0x04, 0x17
        /*005a*/ 	.short	(.L_53 - .L_52)
.L_52:
        /*005c*/ 	.word	0x00000000
        /*0060*/ 	.short	0x0005
        /*0062*/ 	.short	0x0028
        /*0064*/ 	.byte	0x00, 0xf5, 0x21, 0x00


	//----- nvinfo : EIATTR_KPARAM_INFO
	.align		4
.L_53:
        /*0068*/ 	.byte	0x04, 0x17
        /*006a*/ 	.short	(.L_55 - .L_54)
.L_54:
        /*006c*/ 	.word	0x00000000
        /*0070*/ 	.short	0x0004
        /*0072*/ 	.short	0x0020
        /*0074*/ 	.byte	0x00, 0xf5, 0x21, 0x00


	//----- nvinfo : EIATTR_KPARAM_INFO
	.align		4
.L_55:
        /*0078*/ 	.byte	0x04, 0x17
        /*007a*/ 	.short	(.L_57 - .L_56)
.L_56:
        /*007c*/ 	.word	0x00000000
        /*0080*/ 	.short	0x0003
        /*0082*/ 	.short	0x0018
        /*0084*/ 	.byte	0x00, 0xf5, 0x21, 0x00


	//----- nvinfo : EIATTR_KPARAM_INFO
	.align		4
.L_57:
        /*0088*/ 	.byte	0x04, 0x17
        /*008a*/ 	.short	(.L_59 - .L_58)
.L_58:
        /*008c*/ 	.word	0x00000000
        /*0090*/ 	.short	0x0002
        /*0092*/ 	.short	0x0010
        /*0094*/ 	.byte	0x00, 0xf5, 0x21, 0x00


	//----- nvinfo : EIATTR_KPARAM_INFO
	.align		4
.L_59:
        /*0098*/ 	.byte	0x04, 0x17
        /*009a*/ 	.short	(.L_61 - .L_60)
.L_60:
        /*009c*/ 	.word	0x00000000
        /*00a0*/ 	.short	0x0001
        /*00a2*/ 	.short	0x0008
        /*00a4*/ 	.byte	0x00, 0xf5, 0x21, 0x00


	//----- nvinfo : EIATTR_KPARAM_INFO
	.align		4
.L_61:
        /*00a8*/ 	.byte	0x04, 0x17
        /*00aa*/ 	.short	(.L_63 - .L_62)
.L_62:
        /*00ac*/ 	.word	0x00000000
        /*00b0*/ 	.short	0x0000
        /*00b2*/ 	.short	0x0000
        /*00b4*/ 	.byte	0x00, 0xf5, 0x21, 0x00


	//----- nvinfo : EIATTR_SPARSE_MMA_MASK
	.align		4
.L_63:
        /*00b8*/ 	.byte	0x03, 0x50
        /*00ba*/ 	.short	0x0000


	//----- nvinfo : EIATTR_MAXREG_COUNT
	.align		4
        /*00bc*/ 	.byte	0x03, 0x1b
        /*00be*/ 	.short	0x00ff


	//----- nvinfo : EIATTR_MERCURY_ISA_VERSION
	.align		4
        /*00c0*/ 	.byte	0x03, 0x5f
        /*00c2*/ 	.short	0x0101


	//----- nvinfo : EIATTR_VRC_CTA_INIT_COUNT
	.align		4
        /*00c4*/ 	.byte	0x02, 0x4a
	.zero		1
	.zero		1


	//----- nvinfo : EIATTR_EXIT_INSTR_OFFSETS
	.align		4
        /*00c8*/ 	.byte	0x04, 0x1c
        /*00ca*/ 	.short	(.L_65 - .L_64)


	//   ....[0]....
.L_64:
        /*00cc*/ 	.word	0x000000d0


	//   ....[1]....
        /*00d0*/ 	.word	0x000008e0


	//----- nvinfo : EIATTR_CRS_STACK_SIZE
	.align		4
.L_65:
        /*00d4*/ 	.byte	0x04, 0x1e
        /*00d6*/ 	.short	(.L_67 - .L_66)
.L_66:
        /*00d8*/ 	.word	0x00000000


	//----- nvinfo : EIATTR_CBANK_PARAM_SIZE
	.align		4
.L_67:
        /*00dc*/ 	.byte	0x03, 0x19
        /*00de*/ 	.short	0x0044


	//----- nvinfo : EIATTR_PARAM_CBANK
	.align		4
        /*00e0*/ 	.byte	0x04, 0x0a
        /*00e2*/ 	.short	(.L_69 - .L_68)
	.align		4
.L_68:
        /*00e4*/ 	.word	index@(.nv.constant0.l0_weights_bwd)
        /*00e8*/ 	.short	0x0380
        /*00ea*/ 	.short	0x0044


	//----- nvinfo : EIATTR_SW_WAR
	.align		4
.L_69:
        /*00ec*/ 	.byte	0x04, 0x36
        /*00ee*/ 	.short	(.L_71 - .L_70)
.L_70:
        /*00f0*/ 	.word	0x00000008
.L_71:


//--------------------- .nv.info.l0_weights_fwd   --------------------------
	.section	.nv.info.l0_weights_fwd,"",@"SHT_CUDA_INFO"
	.sectionflags	@""
	.align	4


	//----- nvinfo : EIATTR_CUDA_API_VERSION
	.align		4
        /*0000*/ 	.byte	0x04, 0x37
        /*0002*/ 	.short	(.L_73 - .L_72)
.L_72:
        /*0004*/ 	.word	0x00000082


	//----- nvinfo : EIATTR_KPARAM_INFO
	.align		4
.L_73:
        /*0008*/ 	.byte	0x04, 0x17
        /*000a*/ 	.short	(.L_75 - .L_74)
.L_74:
        /*000c*/ 	.word	0x00000000
        /*0010*/ 	.short	0x0008
        /*0012*/ 	.short	0x0030
        /*0014*/ 	.byte	0x00, 0xf0, 0x11, 0x00


	//----- nvinfo : EIATTR_KPARAM_INFO
	.align		4
.L_75:
        /*0018*/ 	.byte	0x04, 0x17
        /*001a*/ 	.short	(.L_77 - .L_76)
.L_76:
        /*001c*/ 	.word	0x00000000
        /*0020*/ 	.short	0x0007
        /*0022*/ 	.short	0x002c
        /*0024*/ 	.byte	0x00, 0xf0, 0x11, 0x00


	//----- nvinfo : EIATTR_KPARAM_INFO
	.align		4
.L_77:
        /*0028*/ 	.byte	0x04, 0x17
        /*002a*/ 	.short	(.L_79 - .L_78)
.L_78:
        /*002c*/ 	.word	0x00000000
        /*0030*/ 	.short	0x0006
        /*0032*/ 	.short	0x0028
        /*0034*/ 	.byte	0x00, 0xf0, 0x11, 0x00


	//----- nvinfo : EIATTR_KPARAM_INFO
	.align		4
.L_79:
        /*0038*/ 	.byte	0x04, 0x17
        /*003a*/ 	.short	(.L_81 - .L_80)
.L_80:
        /*003c*/ 	.word	0x00000000
        /*0040*/ 	.short	0x0005
        /*0042*/ 	.short	0x0024
        /*0044*/ 	.byte	0x00, 0xf0, 0x11, 0x00


	//----- nvinfo : EIATTR_KPARAM_INFO
	.align		4
.L_81:
        /*0048*/ 	.byte	0x04, 0x17
        /*004a*/ 	.short	(.L_83 - .L_82)
.L_82:
        /*004c*/ 	.word	0x00000000
        /*0050*/ 	.short	0x0004
        /*0052*/ 	.short	0x0020
        /*0054*/ 	.byte	0x00, 0xf0, 0x11, 0x00


	//----- nvinfo : EIATTR_KPARAM_INFO
	.align		4
.L_83:
        /*0058*/ 	.byte	0x04, 0x17
        /*005a*/ 	.short	(.L_85 - .L_84)
.L_84:
        /*005c*/ 	.word	0x00000000
        /*0060*/ 	.short	0x0003
        /*0062*/ 	.short	0x0018
        /*0064*/ 	.byte	0x00, 0xf5, 0x21, 0x00


	//----- nvinfo : EIATTR_KPARAM_INFO
	.align		4
.L_85:
        /*0068*/ 	.byte	0x04, 0x17
        /*006a*/ 	.short	(.L_87 - .L_86)
.L_86:
        /*006c*/ 	.word	0x00000000
        /*0070*/ 	.short	0x0002
        /*0072*/ 	.short	0x0010
        /*0074*/ 	.byte	0x00, 0xf5, 0x21, 0x00


	//----- nvinfo : EIATTR_KPARAM_INFO
	.align		4
.L_87:
        /*0078*/ 	.byte	0x04, 0x17
        /*007a*/ 	.short	(.L_89 - .L_88)
.L_88:
        /*007c*/ 	.word	0x00000000
        /*0080*/ 	.short	0x0001
        /*0082*/ 	.short	0x0008
        /*0084*/ 	.byte	0x00, 0xf5, 0x21, 0x00


	//----- nvinfo : EIATTR_KPARAM_INFO
	.align		4
.L_89:
        /*0088*/ 	.byte	0x04, 0x17
        /*008a*/ 	.short	(.L_91 - .L_90)
.L_90:
        /*008c*/ 	.word	0x00000000
        /*0090*/ 	.short	0x0000
        /*0092*/ 	.short	0x0000
        /*0094*/ 	.byte	0x00, 0xf5, 0x21, 0x00


	//----- nvinfo : EIATTR_SPARSE_MMA_MASK
	.align		4
.L_91:
        /*0098*/ 	.byte	0x03, 0x50
        /*009a*/ 	.short	0x0000


	//----- nvinfo : EIATTR_MAXREG_COUNT
	.align		4
        /*009c*/ 	.byte	0x03, 0x1b
        /*009e*/ 	.short	0x00ff


	//----- nvinfo : EIATTR_MERCURY_ISA_VERSION
	.align		4
        /*00a0*/ 	.byte	0x03, 0x5f
        /*00a2*/ 	.short	0x0101


	//----- nvinfo : EIATTR_VRC_CTA_INIT_COUNT
	.align		4
        /*00a4*/ 	.byte	0x02, 0x4a
	.zero		1
	.zero		1


	//----- nvinfo : EIATTR_EXIT_INSTR_OFFSETS
	.align		4
        /*00a8*/ 	.byte	0x04, 0x1c
        /*00aa*/ 	.short	(.L_93 - .L_92)


	//   ....[0]....
.L_92:
        /*00ac*/ 	.word	0x000000d0


	//   ....[1]....
        /*00b0*/ 	.word	0x00000730


	//----- nvinfo : EIATTR_CRS_STACK_SIZE
	.align		4
.L_93:
        /*00b4*/ 	.byte	0x04, 0x1e
        /*00b6*/ 	.short	(.L_95 - .L_94)
.L_94:
        /*00b8*/ 	.word	0x00000000


	//----- nvinfo : EIATTR_CBANK_PARAM_SIZE
	.align		4
.L_95:
        /*00bc*/ 	.byte	0x03, 0x19
        /*00be*/ 	.short	0x0034


	//----- nvinfo : EIATTR_PARAM_CBANK
	.align		4
        /*00c0*/ 	.byte	0x04, 0x0a
        /*00c2*/ 	.short	(.L_97 - .L_96)
	.align		4
.L_96:
        /*00c4*/ 	.word	index@(.nv.constant0.l0_weights_fwd)
        /*00c8*/ 	.short	0x0380
        /*00ca*/ 	.short	0x0034


	//----- nvinfo : EIATTR_SW_WAR
	.align		4
.L_97:
        /*00cc*/ 	.byte	0x04, 0x36
        /*00ce*/ 	.short	(.L_99 - .L_98)
.L_98:
        /*00d0*/ 	.word	0x00000008
.L_99:


//--------------------- .nv.info.l0_norm_bwd      --------------------------
	.section	.nv.info.l0_norm_bwd,"",@"SHT_CUDA_INFO"
	.sectionflags	@""
	.align	4


	//----- nvinfo : EIATTR_CUDA_API_VERSION
	.align		4
        /*0000*/ 	.byte	0x04, 0x37
        /*0002*/ 	.short	(.L_101 - .L_100)
.L_100:
        /*0004*/ 	.word	0x00000082


	//----- nvinfo : EIATTR_KPARAM_INFO
	.align		4
.L_101:
        /*0008*/ 	.byte	0x04, 0x17
        /*000a*/ 	.short	(.L_103 - .L_102)
.L_102:
        /*000c*/ 	.word	0x00000000
        /*0010*/ 	.short	0x0007
        /*0012*/ 	.short	0x0028
        /*0014*/ 	.byte	0x00, 0xf0, 0x11, 0x00


	//----- nvinfo : EIATTR_KPARAM_INFO
	.align		4
.L_103:
        /*0018*/ 	.byte	0x04, 0x17
        /*001a*/ 	.short	(.L_105 - .L_104)
.L_104:
        /*001c*/ 	.word	0x00000000
        /*0020*/ 	.short	0x0006
        /*0022*/ 	.short	0x0024
        /*0024*/ 	.byte	0x00, 0xf0, 0x11, 0x00


	//----- nvinfo : EIATTR_KPARAM_INFO
	.align		4
.L_105:
        /*0028*/ 	.byte	0x04, 0x17
        /*002a*/ 	.short	(.L_107 - .L_106)
.L_106:
        /*002c*/ 	.word	0x00000000
        /*0030*/ 	.short	0x0005
        /*0032*/ 	.short	0x0020
        /*0034*/ 	.byte	0x00, 0xf0, 0x11, 0x00


	//----- nvinfo : EIATTR_KPARAM_INFO
	.align		4
.L_107:
        /*0038*/ 	.byte	0x04, 0x17
        /*003a*/ 	.short	(.L_109 - .L_108)
.L_108:
        /*003c*/ 	.word	0x00000000
        /*0040*/ 	.short	0x0004
        /*0042*/ 	.short	0x001c
        /*0044*/ 	.byte	0x00, 0xf0, 0x11, 0x00


	//----- nvinfo : EIATTR_KPARAM_INFO
	.align		4
.L_109:
        /*0048*/ 	.byte	0x04, 0x17
        /*004a*/ 	.short	(.L_111 - .L_110)
.L_110:
        /*004c*/ 	.word	0x00000000
        /*0050*/ 	.short	0x0003
        /*0052*/ 	.short	0x0018
        /*0054*/ 	.byte	0x00, 0xf0, 0x11, 0x00


	//----- nvinfo : EIATTR_KPARAM_INFO
	.align		4
.L_111:
        /*0058*/ 	.byte	0x04, 0x17
        /*005a*/ 	.short	(.L_113 - .L_112)
.L_112:
        /*005c*/ 	.word	0x00000000
        /*0060*/ 	.short	0x0002
        /*0062*/ 	.short	0x0010
        /*0064*/ 	.byte	0x00, 0xf5, 0x21, 0x00


	//----- nvinfo : EIATTR_KPARAM_INFO
	.align		4
.L_113:
        /*0068*/ 	.byte	0x04, 0x17
        /*006a*/ 	.short	(.L_115 - .L_114)
.L_114:
        /*006c*/ 	.word	0x00000000
        /*0070*/ 	.short	0x0001
        /*0072*/ 	.short	0x0008
        /*0074*/ 	.byte	0x00, 0xf5, 0x21, 0x00


	//----- nvinfo : EIATTR_KPARAM_INFO
	.align		4
.L_115:
        /*0078*/ 	.byte	0x04, 0x17
        /*007a*/ 	.short	(.L_117 - .L_116)
.L_116:
        /*007c*/ 	.word	0x00000000
        /*0080*/ 	.short	0x0000
        /*0082*/ 	.short	0x0000
        /*0084*/ 	.byte	0x00, 0xf5, 0x21, 0x00


	//----- nvinfo : EIATTR_SPARSE_MMA_MASK
	.align		4
.L_117:
        /*0088*/ 	.byte	0x03, 0x50
        /*008a*/ 	.short	0x0000


	//----- nvinfo : EIATTR_MAXREG_COUNT
	.align		4
        /*008c*/ 	.byte	0x03, 0x1b
        /*008e*/ 	.short	0x00ff


	//----- nvinfo : EIATTR_MERCURY_ISA_VERSION
	.align		4
        /*0090*/ 	.byte	0x03, 0x5f
        /*0092*/ 	.short	0x0101


	//----- nvinfo : EIATTR_VRC_CTA_INIT_COUNT
	.align		4
        /*0094*/ 	.byte	0x02, 0x4a
	.zero		1
	.zero		1


	//----- nvinfo : EIATTR_EXIT_INSTR_OFFSETS
	.align		4
        /*0098*/ 	.byte	0x04, 0x1c
        /*009a*/ 	.short	(.L_119 - .L_118)


	//   ....[0]....
.L_118:
        /*009c*/ 	.word	0x00000070


	//   ....[1]....
        /*00a0*/ 	.word	0x00000400


	//----- nvinfo : EIATTR_CRS_STACK_SIZE
	.align		4
.L_119:
        /*00a4*/ 	.byte	0x04, 0x1e
        /*00a6*/ 	.short	(.L_121 - .L_120)
.L_120:
        /*00a8*/ 	.word	0x00000000


	//----- nvinfo : EIATTR_CBANK_PARAM_SIZE
	.align		4
.L_121:
        /*00ac*/ 	.byte	0x03, 0x19
        /*00ae*/ 	.short	0x002c


	//----- nvinfo : EIATTR_PARAM_CBANK
	.align		4
        /*00b0*/ 	.byte	0x04, 0x0a
        /*00b2*/ 	.short	(.L_123 - .L_122)
	.align		4
.L_122:
        /*00b4*/ 	.word	index@(.nv.constant0.l0_norm_bwd)
        /*00b8*/ 	.short	0x0380
        /*00ba*/ 	.short	0x002c


	//----- nvinfo : EIATTR_SW_WAR
	.align		4
.L_123:
        /*00bc*/ 	.byte	0x04, 0x36
        /*00be*/ 	.short	(.L_125 - .L_124)
.L_124:
        /*00c0*/ 	.word	0x00000008
.L_125:


//--------------------- .nv.info.l0_norm_fwd      --------------------------
	.section	.nv.info.l0_norm_fwd,"",@"SHT_CUDA_INFO"
	.sectionflags	@""
	.align	4


	//----- nvinfo : EIATTR_CUDA_API_VERSION
	.align		4
        /*0000*/ 	.byte	0x04, 0x37
        /*0002*/ 	.short	(.L_127 - .L_126)
.L_126:
        /*0004*/ 	.word	0x00000082


	//----- nvinfo : EIATTR_KPARAM_INFO
	.align		4
.L_127:
        /*0008*/ 	.byte	0x04, 0x17
        /*000a*/ 	.short	(.L_129 - .L_128)
.L_128:
        /*000c*/ 	.word	0x00000000
        /*0010*/ 	.short	0x0006
        /*0012*/ 	.short	0x0020
        /*0014*/ 	.byte	0x00, 0xf0, 0x11, 0x00


	//----- nvinfo : EIATTR_KPARAM_INFO
	.align		4
.L_129:
        /*0018*/ 	.byte	0x04, 0x17
        /*001a*/ 	.short	(.L_131 - .L_130)
.L_130:
        /*001c*/ 	.word	0x00000000
        /*0020*/ 	.short	0x0005
        /*0022*/ 	.short	0x001c
        /*0024*/ 	.byte	0x00, 0xf0, 0x11, 0x00


	//----- nvinfo : EIATTR_KPARAM_INFO
	.align		4
.L_131:
        /*0028*/ 	.byte	0x04, 0x17
        /*002a*/ 	.short	(.L_133 - .L_132)
.L_132:
        /*002c*/ 	.word	0x00000000
        /*0030*/ 	.short	0x0004
        /*0032*/ 	.short	0x0018
        /*0034*/ 	.byte	0x00, 0xf0, 0x11, 0x00


	//----- nvinfo : EIATTR_KPARAM_INFO
	.align		4
.L_133:
        /*0038*/ 	.byte	0x04, 0x17
        /*003a*/ 	.short	(.L_135 - .L_134)
.L_134:
        /*003c*/ 	.word	0x00000000
        /*0040*/ 	.short	0x0003
        /*0042*/ 	.short	0x0014
        /*0044*/ 	.byte	0x00, 0xf0, 0x11, 0x00


	//----- nvinfo : EIATTR_KPARAM_INFO
	.align		4
.L_135:
        /*0048*/ 	.byte	0x04, 0x17
        /*004a*/ 	.short	(.L_137 - .L_136)
.L_136:
        /*004c*/ 	.word	0x00000000
        /*0050*/ 	.short	0x0002
        /*0052*/ 	.short	0x0010
        /*0054*/ 	.byte	0x00, 0xf0, 0x11, 0x00


	//----- nvinfo : EIATTR_KPARAM_INFO
	.align		4
.L_137:
        /*0058*/ 	.byte	0x04, 0x17
        /*005a*/ 	.short	(.L_139 - .L_138)
.L_138:
        /*005c*/ 	.word	0x00000000
        /*0060*/ 	.short	0x0001
        /*0062*/ 	.short	0x0008
        /*0064*/ 	.byte	0x00, 0xf5, 0x21, 0x00


	//----- nvinfo : EIATTR_KPARAM_INFO
	.align		4
.L_139:
        /*0068*/ 	.byte	0x04, 0x17
        /*006a*/ 	.short	(.L_141 - .L_140)
.L_140:
        /*006c*/ 	.word	0x00000000
        /*0070*/ 	.short	0x0000
        /*0072*/ 	.short	0x0000
        /*0074*/ 	.byte	0x00, 0xf5, 0x21, 0x00


	//----- nvinfo : EIATTR_SPARSE_MMA_MASK
	.align		4
.L_141:
        /*0078*/ 	.byte	0x03, 0x50
        /*007a*/ 	.short	0x0000


	//----- nvinfo : EIATTR_MAXREG_COUNT
	.align		4
        /*007c*/ 	.byte	0x03, 0x1b
        /*007e*/ 	.short	0x00ff


	//----- nvinfo : EIATTR_MERCURY_ISA_VERSION
	.align		4
        /*0080*/ 	.byte	0x03, 0x5f
        /*0082*/ 	.short	0x0101


	//----- nvinfo : EIATTR_VRC_CTA_INIT_COUNT
	.align		4
        /*0084*/ 	.byte	0x02, 0x4a
	.zero		1
	.zero		1


	//----- nvinfo : EIATTR_EXIT_INSTR_OFFSETS
	.align		4
        /*0088*/ 	.byte	0x04, 0x1c
        /*008a*/ 	.short	(.L_143 - .L_142)


	//   ....[0]....
.L_142:
        /*008c*/ 	.word	0x00000070


	//   ....[1]....
        /*0090*/ 	.word	0x000003a0


	//----- nvinfo : EIATTR_CRS_STACK_SIZE
	.align		4
.L_143:
        /*0094*/ 	.byte	0x04, 0x1e
        /*0096*/ 	.short	(.L_145 - .L_144)
.L_144:
        /*0098*/ 	.word	0x00000000


	//----- nvinfo : EIATTR_CBANK_PARAM_SIZE
	.align		4
.L_145:
        /*009c*/ 	.byte	0x03, 0x19
        /*009e*/ 	.short	0x0024


	//----- nvinfo : EIATTR_PARAM_CBANK
	.align		4
        /*00a0*/ 	.byte	0x04, 0x0a
        /*00a2*/ 	.short	(.L_147 - .L_146)
	.align		4
.L_146:
        /*00a4*/ 	.word	index@(.nv.constant0.l0_norm_fwd)
        /*00a8*/ 	.short	0x0380
        /*00aa*/ 	.short	0x0024


	//----- nvinfo : EIATTR_SW_WAR
	.align		4
.L_147:
        /*00ac*/ 	.byte	0x04, 0x36
        /*00ae*/ 	.short	(.L_149 - .L_148)
.L_148:
        /*00b0*/ 	.word	0x00000008
.L_149:


//--------------------- .nv.callgraph             --------------------------
	.section	.nv.callgraph,"",@"SHT_CUDA_CALLGRAPH"
	.align	4
	.sectionentsize	8
	.align		4
        /*0000*/ 	.word	0x00000000
	.align		4
        /*0004*/ 	.word	0xffffffff
	.align		4
        /*0008*/ 	.word	0x00000000
	.align		4
        /*000c*/ 	.word	0xfffffffe
	.align		4
        /*0010*/ 	.word	0x00000000
	.align		4
        /*0014*/ 	.word	0xfffffffd
	.align		4
        /*0018*/ 	.word	0x00000000
	.align		4
        /*001c*/ 	.word	0xfffffffc


//--------------------- .text.l0_weights_bwd      --------------------------
	.section	.text.l0_weights_bwd,"ax",@progbits
	.align	128
        .global         l0_weights_bwd
        .type           l0_weights_bwd,@function
        .size           l0_weights_bwd,(.L_x_83 - l0_weights_bwd)
        .other          l0_weights_bwd,@"STO_CUDA_ENTRY STV_DEFAULT"
l0_weights_bwd:
.text.l0_weights_bwd:
[----:B------:R-:W-:Y:S01]  /*0000*/  LDC R1, c[0x0][0x37c] ;  /* 0x0000df00ff017b82 */ /* 0x000fe20000000800 */
[----:B------:R-:W0:Y:S07]  /*0010*/  S2R R3, SR_TID.Y ;  /* 0x0000000000037919 */ /* 0x000e2e0000002200 */
[----:B------:R-:W1:Y:S01]  /*0020*/  LDC R7, c[0x0][0x360] ;  /* 0x0000d800ff077b82 */ /* 0x000e620000000800 */
[----:B------:R-:W2:Y:S01]  /*0030*/  LDCU UR6, c[0x0][0x3c0] ;  /* 0x00007800ff0677ac */ /* 0x000ea20008000800 */
[----:B------:R-:W1:Y:S01]  /*0040*/  S2R R0, SR_TID.X ;  /* 0x0000000000007919 */ /* 0x000e620000002100 */
[----:B------:R-:W3:Y:S05]  /*0050*/  LDCU UR7, c[0x0][0x3bc] ;  /* 0x00007780ff0777ac */ /* 0x000eea0008000800 */
[----:B------:R-:W0:Y:S08]  /*0060*/  S2UR UR5, SR_CTAID.Y ;  /* 0x00000000000579c3 */ /* 0x000e300000002600 */
[----:B------:R-:W0:Y:S08]  /*0070*/  LDC R6, c[0x0][0x364] ;  /* 0x0000d900ff067b82 */ /* 0x000e300000000800 */
[----:B------:R-:W1:Y:S01]  /*0080*/  S2UR UR4, SR_CTAID.X ;  /* 0x00000000000479c3 */ /* 0x000e620000002500 */
[----:B0-----:R-:W-:-:S05]  /*0090*/  IMAD R6, R6, UR5, R3 ;  /* 0x0000000506067c24 */ /* 0x001fca000f8e0203 */
[----:B--2---:R-:W-:Y:S01]  /*00a0*/  ISETP.GE.AND P0, PT, R6, UR6, PT ;  /* 0x0000000606007c0c */ /* 0x004fe2000bf06270 */
[----:B-1----:R-:W-:-:S05]  /*00b0*/  IMAD R7, R7, UR4, R0 ;  /* 0x0000000407077c24 */ /* 0x002fca000f8e0200 */
[----:B---3--:R-:W-:-:S13]  /*00c0*/  ISETP.GE.OR P0, PT, R7, UR7, P0 ;  /* 0x0000000707007c0c */ /* 0x008fda0008706670 */
[----:B------:R-:W-:Y:S05]  /*00d0*/  @P0 EXIT ;  /* 0x000000000000094d */ /* 0x000fea0003800000 */
[----:B------:R-:W0:Y:S01]  /*00e0*/  LDC.64 R4, c[0x0][0x3a8] ;  /* 0x0000ea00ff047b82 */ /* 0x000e220000000a00 */
[----:B------:R-:W1:Y:S07]  /*00f0*/  LDCU.64 UR4, c[0x0][0x358] ;  /* 0x00006b00ff0477ac */ /* 0x000e6e0008000a00 */
[----:B------:R-:W2:Y:S01]  /*0100*/  LDC.64 R2, c[0x0][0x3a0] ;  /* 0x0000e800ff027b82 */ /* 0x000ea20000000a00 */
[----:B0-----:R-:W-:-:S05]  /*0110*/  IMAD.WIDE R4, R7, 0x4, R4 ;  /* 0x0000000407047825 */ /* 0x001fca00078e0204 */
[----:B-1----:R0:W3:Y:S01]  /*0120*/  LDG.E R0, desc[UR4][R4.64] ;  /* 0x0000000404007981 */ /* 0x0020e2000c1e1900 */
[----:B--2---:R-:W-:-:S06]  /*0130*/  IMAD.WIDE R2, R7, 0x4, R2 ;  /* 0x0000000407027825 */ /* 0x004fcc00078e0202 */
[----:B------:R3:W5:Y:S01]  /*0140*/  LDG.E R2, desc[UR4][R2.64] ;  /* 0x0000000402027981 */ /* 0x000762000c1e1900 */
[----:B------:R-:W-:Y:S01]  /*0150*/  BSSY.RECONVERGENT B0, `(.L_x_0) ;  /* 0x000000e000007945 */ /* 0x000fe20003800200 */
[----:B0-----:R-:W-:Y:S02]  /*0160*/  IMAD R4, R7, UR6, R6 ;  /* 0x0000000607047c24 */ /* 0x001fe4000f8e0206 */
[----:B---3--:R-:W-:-:S04]  /*0170*/  FADD R3, -R0, 1 ;  /* 0x3f80000000037421 */ /* 0x008fc80000000100 */
[----:B------:R-:W0:Y:S08]  /*0180*/  MUFU.RCP R8, R3 ;  /* 0x0000000300087308 */ /* 0x000e300000001000 */
[----:B------:R-:W1:Y:S01]  /*0190*/  FCHK P0, R0, R3 ;  /* 0x0000000300007302 */ /* 0x000e620000000000 */
[----:B0-----:R-:W-:-:S04]  /*01a0*/  FFMA R9, -R3, R8, 1 ;  /* 0x3f80000003097423 */ /* 0x001fc80000000108 */
[----:B------:R-:W-:-:S04]  /*01b0*/  FFMA R9, R8, R9, R8 ;  /* 0x0000000908097223 */ /* 0x000fc80000000008 */
[----:B------:R-:W-:-:S04]  /*01c0*/  FFMA R8, R0, R9, RZ ;  /* 0x0000000900087223 */ /* 0x000fc800000000ff */
[----:B------:R-:W-:-:S04]  /*01d0*/  FFMA R10, -R3, R8, R0 ;  /* 0x00000008030a7223 */ /* 0x000fc80000000100 */
[----:B------:R-:W-:Y:S01]  /*01e0*/  FFMA R8, R9, R10, R8 ;  /* 0x0000000a09087223 */ /* 0x000fe20000000008 */
[----:B-1----:R-:W-:Y:S06]  /*01f0*/  @!P0 BRA `(.L_x_1) ;  /* 0x00000000000c8947 */ /* 0x002fec0003800000 */
[----:B------:R-:W-:-:S07]  /*0200*/  MOV R8, 0x220 ;  /* 0x0000022000087802 */ /* 0x000fce0000000f00 */
[----:B-----5:R-:W-:Y:S05]  /*0210*/  CALL.REL.NOINC `($__internal_1_$__cuda_sm3x_div_rn_noftz_f32_slowpath) ;  /* 0x0000000800887944 */ /* 0x020fea0003c00000 */
[----:B------:R-:W-:-:S07]  /*0220*/  IMAD.MOV.U32 R8, RZ, RZ, R0 ;  /* 0x000000ffff087224 */ /* 0x000fce00078e0000 */
.L_x_1:
[----:B------:R-:W-:Y:S05]  /*0230*/  BSYNC.RECONVERGENT B0 ;  /* 0x0000000000007941 */ /* 0x000fea0003800200 */
.L_x_0:
[C---:B------:R-:W-:Y:S01]  /*0240*/  FSETP.GEU.AND P0, PT, R8.reuse, 1.175494350822287508e-38, PT ;  /* 0x008000000800780b */ /* 0x040fe20003f0e000 */
[----:B------:R-:W-:Y:S01]  /*0250*/  HFMA2 R6, -RZ, RZ, 1.5048828125, 33.21875 ;  /* 0x3e055027ff067431 */ /* 0x000fe200000001ff */
[----:B------:R-:W0:Y:S01]  /*0260*/  LDC R9, c[0x0][0x3b0] ;  /* 0x0000ec00ff097b82 */ /* 0x000e220000000800 */
[----:B------:R-:W-:Y:S10]  /*0270*/  BSSY.RECONVERGENT B0, `(.L_x_2) ;  /* 0x0000028000007945 */ /* 0x000ff40003800200 */
[----:B------:R-:W-:-:S05]  /*0280*/  @!P0 FMUL R8, R8, 8388608 ;  /* 0x4b00000008088820 */ /* 0x000fca0000400000 */
[----:B------:R-:W-:-:S04]  /*0290*/  IADD3 R0, PT, PT, R8, -0x3f2aaaab, RZ ;  /* 0xc0d5555508007810 */ /* 0x000fc80007ffe0ff */
[----:B------:R-:W-:Y:S01]  /*02a0*/  LOP3.LUT R3, R0, 0xff800000, RZ, 0xc0, !PT ;  /* 0xff80000000037812 */ /* 0x000fe200078ec0ff */
[----:B0-----:R-:W0:Y:S04]  /*02b0*/  MUFU.RCP R7, R9 ;  /* 0x0000000900077308 */ /* 0x001e280000001000 */
[----:B------:R-:W-:Y:S01]  /*02c0*/  IMAD.IADD R0, R8, 0x1, -R3 ;  /* 0x0000000108007824 */ /* 0x000fe200078e0a03 */
[----:B------:R-:W-:-:S03]  /*02d0*/  I2FP.F32.S32 R3, R3 ;  /* 0x0000000300037245 */ /* 0x000fc60000201400 */
[----:B------:R-:W-:-:S04]  /*02e0*/  FADD R5, R0, -1 ;  /* 0xbf80000000057421 */ /* 0x000fc80000000000 */
[----:B------:R-:W-:-:S04]  /*02f0*/  FFMA R0, R5, -R6, 0.14084610342979431152 ;  /* 0x3e1039f605007423 */ /* 0x000fc80000000806 */
[----:B------:R-:W-:-:S04]  /*0300*/  FFMA R0, R5, R0, -0.12148627638816833496 ;  /* 0xbdf8cdcc05007423 */ /* 0x000fc80000000000 */
[----:B------:R-:W-:-:S04]  /*0310*/  FFMA R0, R5, R0, 0.13980610668659210205 ;  /* 0x3e0f295505007423 */ /* 0x000fc80000000000 */
[----:B------:R-:W-:-:S04]  /*0320*/  FFMA R0, R5, R0, -0.16684235632419586182 ;  /* 0xbe2ad8b905007423 */ /* 0x000fc80000000000 */
[----:B------:R-:W-:-:S04]  /*0330*/  FFMA R0, R5, R0, 0.20012299716472625732 ;  /* 0x3e4ced0b05007423 */ /* 0x000fc80000000000 */
[----:B------:R-:W-:-:S04]  /*0340*/  FFMA R0, R5, R0, -0.24999669194221496582 ;  /* 0xbe7fff2205007423 */ /* 0x000fc80000000000 */
[----:B------:R-:W-:-:S04]  /*0350*/  FFMA R0, R5, R0, 0.33333182334899902344 ;  /* 0x3eaaaa7805007423 */ /* 0x000fc80000000000 */
[C---:B------:R-:W-:Y:S01]  /*0360*/  FFMA R6, R5.reuse, R0, -0.5 ;  /* 0xbf00000005067423 */ /* 0x040fe20000000000 */
[----:B------:R-:W-:Y:S02]  /*0370*/  FSEL R0, RZ, -23, P0 ;  /* 0xc1b80000ff007808 */ /* 0x000fe40000000000 */
[----:B------:R-:W-:Y:S01]  /*0380*/  ISETP.GT.U32.AND P0, PT, R8, 0x7f7fffff, PT ;  /* 0x7f7fffff0800780c */ /* 0x000fe20003f04070 */
[----:B------:R-:W-:Y:S02]  /*0390*/  FMUL R6, R5, R6 ;  /* 0x0000000605067220 */ /* 0x000fe40000400000 */
[----:B------:R-:W-:Y:S01]  /*03a0*/  FFMA R0, R3, 1.1920928955078125e-07, R0 ;  /* 0x3400000003007823 */ /* 0x000fe20000000000 */
[----:B------:R-:W-:Y:S02]  /*03b0*/  IMAD.MOV.U32 R3, RZ, RZ, 0x7f800000 ;  /* 0x7f800000ff037424 */ /* 0x000fe400078e00ff */
[----:B------:R-:W-:Y:S01]  /*03c0*/  FFMA R5, R5, R6, R5 ;  /* 0x0000000605057223 */ /* 0x000fe20000000005 */
[----:B0-----:R-:W-:-:S03]  /*03d0*/  FFMA R6, R7, -R9, 1 ;  /* 0x3f80000007067423 */ /* 0x001fc60000000809 */
[----:B------:R-:W-:Y:S01]  /*03e0*/  FFMA R0, R0, 0.69314718246459960938, R5 ;  /* 0x3f31721800007823 */ /* 0x000fe20000000005 */
[----:B------:R-:W-:Y:S02]  /*03f0*/  FFMA R7, R7, R6, R7 ;  /* 0x0000000607077223 */ /* 0x000fe40000000007 */
[C---:B------:R-:W-:Y:S01]  /*0400*/  @P0 FFMA R0, R8.reuse, R3, +INF ;  /* 0x7f80000008000423 */ /* 0x040fe20000000003 */
[----:B------:R-:W-:-:S04]  /*0410*/  FSETP.NEU.AND P0, PT, R8, RZ, PT ;  /* 0x000000ff0800720b */ /* 0x000fc80003f0d000 */
[----:B------:R-:W-:-:S05]  /*0420*/  FSEL R3, R0, -INF , P0 ;  /* 0xff80000000037808 */ /* 0x000fca0000000000 */
[----:B-----5:R-:W-:-:S04]  /*0430*/  FADD R0, R2, R3 ;  /* 0x0000000302007221 */ /* 0x020fc80000000000 */
[----:B------:R-:W0:Y:S01]  /*0440*/  FCHK P0, -R0, R9 ;  /* 0x0000000900007302 */ /* 0x000e220000000100 */
[----:B------:R-:W-:-:S04]  /*0450*/  FFMA R2, -R0, R7, RZ ;  /* 0x0000000700027223 */ /* 0x000fc800000001ff */
[----:B------:R-:W-:-:S04]  /*0460*/  FFMA R3, R2, -R9, -R0 ;  /* 0x8000000902037223 */ /* 0x000fc80000000800 */
[----:B------:R-:W-:Y:S01]  /*0470*/  FFMA R2, R7, R3, R2 ;  /* 0x0000000307027223 */ /* 0x000fe20000000002 */
[----:B0-----:R-:W-:Y:S06]  /*0480*/  @!P0 BRA `(.L_x_3) ;  /* 0x0000000000188947 */ /* 0x001fec0003800000 */
[----:B------:R-:W0:Y:S01]  /*0490*/  LDCU UR6, c[0x0][0x3b0] ;  /* 0x00007600ff0677ac */ /* 0x000e220008000800 */
[----:B------:R-:W-:Y:S01]  /*04a0*/  FADD R0, -R0, -RZ ;  /* 0x800000ff00007221 */ /* 0x000fe20000000100 */
[----:B------:R-:W-:Y:S02]  /*04b0*/  MOV R8, 0x4e0 ;  /* 0x000004e000087802 */ /* 0x000fe40000000f00 */
[----:B0-----:R-:W-:-:S07]  /*04c0*/  MOV R3, UR6 ;  /* 0x0000000600037c02 */ /* 0x001fce0008000f00 */
[----:B------:R-:W-:Y:S05]  /*04d0*/  CALL.REL.NOINC `($__internal_1_$__cuda_sm3x_div_rn_noftz_f32_slowpath) ;  /* 0x0000000400d87944 */ /* 0x000fea0003c00000 */
[----:B------:R-:W-:-:S07]  /*04e0*/  IMAD.MOV.U32 R2, RZ, RZ, R0 ;  /* 0x000000ffff027224 */ /* 0x000fce00078e0000 */
.L_x_3:
[----:B------:R-:W-:Y:S05]  /*04f0*/  BSYNC.RECONVERGENT B0 ;  /* 0x0000000000007941 */ /* 0x000fea0003800200 */
.L_x_2:
[----:B------:R-:W-:Y:S01]  /*0500*/  MOV R3, 0x3bbb989d ;  /* 0x3bbb989d00037802 */ /* 0x000fe20000000f00 */
[----:B------:R-:W-:Y:S01]  /*0510*/  IMAD.MOV.U32 R5, RZ, RZ, 0x437c0000 ;  /* 0x437c0000ff057424 */ /* 0x000fe200078e00ff */
[----:B------:R-:W-:Y:S03]  /*0520*/  BSSY.RECONVERGENT B0, `(.L_x_4) ;  /* 0x0000015000007945 */ /* 0x000fe60003800200 */
[----:B------:R-:W-:-:S04]  /*0530*/  FFMA.SAT R0, R2, R3, 0.5 ;  /* 0x3f00000002007423 */ /* 0x000fc80000002003 */
[----:B------:R-:W-:-:S04]  /*0540*/  FFMA.RM R0, R0, R5, 12582913 ;  /* 0x4b40000100007423 */ /* 0x000fc80000004005 */
[C---:B------:R-:W-:Y:S01]  /*0550*/  FADD R3, R0.reuse, -12583039 ;  /* 0xcb40007f00037421 */ /* 0x040fe20000000000 */
[----:B------:R-:W-:-:S03]  /*0560*/  SHF.L.U32 R0, R0, 0x17, RZ ;  /* 0x0000001700007819 */ /* 0x000fc600000006ff */
[----:B------:R-:W-:-:S04]  /*0570*/  FFMA R3, R2, 1.4426950216293334961, -R3 ;  /* 0x3fb8aa3b02037823 */ /* 0x000fc80000000803 */
[----:B------:R-:W-:-:S06]  /*0580*/  FFMA R3, R2, 1.925963033500011079e-08, R3 ;  /* 0x32a5706002037823 */ /* 0x000fcc0000000003 */
[----:B------:R-:W0:Y:S02]  /*0590*/  MUFU.EX2 R3, R3 ;  /* 0x0000000300037308 */ /* 0x000e240000000800 */
[----:B0-----:R-:W-:-:S04]  /*05a0*/  FFMA R5, R0, R3, 1 ;  /* 0x3f80000000057423 */ /* 0x001fc80000000003 */
[----:B------:R-:W-:-:S05]  /*05b0*/  VIADD R0, R5, 0x1800000 ;  /* 0x0180000005007836 */ /* 0x000fca0000000000 */
[----:B------:R-:W-:-:S04]  /*05c0*/  LOP3.LUT R0, R0, 0x7f800000, RZ, 0xc0, !PT ;  /* 0x7f80000000007812 */ /* 0x000fc800078ec0ff */
[----:B------:R-:W-:-:S13]  /*05d0*/  ISETP.GT.U32.AND P0, PT, R0, 0x1ffffff, PT ;  /* 0x01ffffff0000780c */ /* 0x000fda0003f04070 */
[----:B------:R-:W-:Y:S05]  /*05e0*/  @P0 BRA `(.L_x_5) ;  /* 0x0000000000100947 */ /* 0x000fea0003800000 */
[----:B------:R-:W-:-:S07]  /*05f0*/  MOV R6, 0x610 ;  /* 0x0000061000067802 */ /* 0x000fce0000000f00 */
[----:B------:R-:W-:Y:S05]  /*0600*/  CALL.REL.NOINC `($__internal_0_$__cuda_sm20_rcp_rn_f32_slowpath) ;  /* 0x0000000000b87944 */ /* 0x000fea0003c00000 */
[----:B------:R-:W-:Y:S01]  /*0610*/  MOV R0, R3 ;  /* 0x0000000300007202 */ /* 0x000fe20000000f00 */
[----:B------:R-:W-:Y:S06]  /*0620*/  BRA `(.L_x_6) ;  /* 0x0000000000107947 */ /* 0x000fec0003800000 */
.L_x_5:
[----:B------:R-:W0:Y:S02]  /*0630*/  MUFU.RCP R0, R5 ;  /* 0x0000000500007308 */ /* 0x000e240000001000 */
[----:B0-----:R-:W-:-:S04]  /*0640*/  FFMA R2, R5, R0, -1 ;  /* 0xbf80000005027423 */ /* 0x001fc80000000000 */
[----:B------:R-:W-:-:S04]  /*0650*/  FADD.FTZ R3, -R2, -RZ ;  /* 0x800000ff02037221 */ /* 0x000fc80000010100 */
[----:B------:R-:W-:-:S07]  /*0660*/  FFMA R0, R0, R3, R0 ;  /* 0x0000000300007223 */ /* 0x000fce0000000000 */
.L_x_6:
[----:B------:R-:W-:Y:S05]  /*0670*/  BSYNC.RECONVERGENT B0 ;  /* 0x0000000000007941 */ /* 0x000fea0003800200 */
.L_x_4:
[----:B------:R-:W0:Y:S01]  /*0680*/  LDC.64 R8, c[0x0][0x398] ;  /* 0x0000e600ff087b82 */ /* 0x000e220000000a00 */
[----:B------:R-:W1:Y:S07]  /*0690*/  LDCU UR6, c[0x0][0x3b8] ;  /* 0x00007700ff0677ac */ /* 0x000e6e0008000800 */
[----:B------:R-:W2:Y:S08]  /*06a0*/  LDC.64 R6, c[0x0][0x390] ;  /* 0x0000e400ff067b82 */ /* 0x000eb00000000a00 */
[----:B------:R-:W1:Y:S01]  /*06b0*/  LDC.64 R2, c[0x0][0x3b0] ;  /* 0x0000ec00ff027b82 */ /* 0x000e620000000a00 */
[----:B0-----:R-:W-:-:S07]  /*06c0*/  IMAD.WIDE R8, R4, 0x4, R8 ;  /* 0x0000000404087825 */ /* 0x001fce00078e0208 */
[----:B------:R-:W0:Y:S01]  /*06d0*/  LDC.64 R10, c[0x0][0x380] ;  /* 0x0000e000ff0a7b82 */ /* 0x000e220000000a00 */
[----:B------:R3:W4:Y:S01]  /*06e0*/  LDG.E R9, desc[UR4][R8.64] ;  /* 0x0000000408097981 */ /* 0x000722000c1e1900 */
[----:B--2---:R-:W-:-:S05]  /*06f0*/  IMAD.WIDE R6, R4, 0x4, R6 ;  /* 0x0000000404067825 */ /* 0x004fca00078e0206 */
[----:B------:R-:W2:Y:S01]  /*0700*/  LDG.E R14, desc[UR4][R6.64] ;  /* 0x00000004060e7981 */ /* 0x000ea2000c1e1900 */
[----:B-1----:R-:W-:Y:S01]  /*0710*/  FADD R12, -R3, UR6 ;  /* 0x00000006030c7e21 */ /* 0x002fe20008000100 */
[----:B------:R-:W3:Y:S03]  /*0720*/  MUFU.RCP R13, R2 ;  /* 0x00000002000d7308 */ /* 0x000ee60000001000 */
[----:B------:R-:W-:Y:S01]  /*0730*/  FFMA.SAT R3, R12, R0, R3 ;  /* 0x000000000c037223 */ /* 0x000fe20000002003 */
[----:B0-----:R-:W-:-:S04]  /*0740*/  IMAD.WIDE R10, R4, 0x4, R10 ;  /* 0x00000004040a7825 */ /* 0x001fc800078e020a */
[----:B---3--:R-:W-:Y:S01]  /*0750*/  FFMA R8, R13, -R2, 1 ;  /* 0x3f8000000d087423 */ /* 0x008fe20000000802 */
[----:B------:R-:W-:Y:S01]  /*0760*/  BSSY.RECONVERGENT B0, `(.L_x_7) ;  /* 0x0000012000007945 */ /* 0x000fe20003800200 */
[----:B----4-:R-:W-:-:S04]  /*0770*/  FMUL R5, R12, R9 ;  /* 0x000000090c057220 */ /* 0x010fc80000400000 */
[----:B------:R-:W-:Y:S01]  /*0780*/  FMUL R5, R5, R0 ;  /* 0x0000000005057220 */ /* 0x000fe20000400000 */
[----:B------:R-:W-:Y:S01]  /*0790*/  FADD R0, -R0, 1 ;  /* 0x3f80000000007421 */ /* 0x000fe20000000100 */
[----:B--2---:R-:W-:-:S03]  /*07a0*/  FMUL R3, R3, R14 ;  /* 0x0000000e03037220 */ /* 0x004fc60000400000 */
[----:B------:R-:W-:Y:S02]  /*07b0*/  FMUL R9, R5, R0 ;  /* 0x0000000005097220 */ /* 0x000fe40000400000 */
[----:B------:R0:W-:Y:S02]  /*07c0*/  STG.E desc[UR4][R10.64], R3 ;  /* 0x000000030a007986 */ /* 0x0001e4000c101904 */
[----:B------:R-:W1:Y:S01]  /*07d0*/  FCHK P0, R9, R2 ;  /* 0x0000000209007302 */ /* 0x000e620000000000 */
[----:B------:R-:W-:-:S04]  /*07e0*/  FFMA R0, R13, R8, R13 ;  /* 0x000000080d007223 */ /* 0x000fc8000000000d */
[----:B------:R-:W-:-:S04]  /*07f0*/  FFMA R5, R0, R9, RZ ;  /* 0x0000000900057223 */ /* 0x000fc800000000ff */
[----:B------:R-:W-:-:S04]  /*0800*/  FFMA R8, R5, -R2, R9 ;  /* 0x8000000205087223 */ /* 0x000fc80000000009 */
[----:B------:R-:W-:Y:S01]  /*0810*/  FFMA R0, R0, R8, R5 ;  /* 0x0000000800007223 */ /* 0x000fe20000000005 */
[----:B01----:R-:W-:Y:S06]  /*0820*/  @!P0 BRA `(.L_x_8) ;  /* 0x0000000000148947 */ /* 0x003fec0003800000 */
[----:B------:R-:W0:Y:S01]  /*0830*/  LDCU UR6, c[0x0][0x3b0] ;  /* 0x00007600ff0677ac */ /* 0x000e220008000800 */
[----:B------:R-:W-:Y:S01]  /*0840*/  IMAD.MOV.U32 R0, RZ, RZ, R9 ;  /* 0x000000ffff007224 */ /* 0x000fe200078e0009 */
[----:B------:R-:W-:Y:S02]  /*0850*/  MOV R8, 0x880 ;  /* 0x0000088000087802 */ /* 0x000fe40000000f00 */
[----:B0-----:R-:W-:-:S07]  /*0860*/  MOV R3, UR6 ;  /* 0x0000000600037c02 */ /* 0x001fce0008000f00 */
[----:B------:R-:W-:Y:S05]  /*0870*/  CALL.REL.NOINC `($__internal_1_$__cuda_sm3x_div_rn_noftz_f32_slowpath) ;  /* 0x0000000000f07944 */ /* 0x000fea0003c00000 */
.L_x_8:
[----:B------:R-:W-:Y:S05]  /*0880*/  BSYNC.RECONVERGENT B0 ;  /* 0x0000000000007941 */ /* 0x000fea0003800200 */
.L_x_7:
[----:B------:R-:W2:Y:S01]  /*0890*/  LDG.E R7, desc[UR4][R6.64] ;  /* 0x0000000406077981 */ /* 0x000ea2000c1e1900 */
[----:B------:R-:W0:Y:S02]  /*08a0*/  LDC.64 R2, c[0x0][0x388] ;  /* 0x0000e200ff027b82 */ /* 0x000e240000000a00 */
[----:B0-----:R-:W-:-:S04]  /*08b0*/  IMAD.WIDE R4, R4, 0x4, R2 ;  /* 0x0000000404047825 */ /* 0x001fc800078e0202 */
[----:B--2---:R-:W-:-:S05]  /*08c0*/  FMUL R9, R7, R0 ;  /* 0x0000000007097220 */ /* 0x004fca0000400000 */
[----:B------:R-:W-:Y:S01]  /*08d0*/  STG.E desc[UR4][R4.64], R9 ;  /* 0x0000000904007986 */ /* 0x000fe2000c101904 */
[----:B------:R-:W-:Y:S05]  /*08e0*/  EXIT ;  /* 0x000000000000794d */ /* 0x000fea0003800000 */
        .weak           $__internal_0_$__cuda_sm20_rcp_rn_f32_slowpath
        .type           $__internal_0_$__cuda_sm20_rcp_rn_f32_slowpath,@function
        .size           $__internal_0_$__cuda_sm20_rcp_rn_f32_slowpath,($__internal_1_$__cuda_sm3x_div_rn_noftz_f32_slowpath - $__internal_0_$__cuda_sm20_rcp_rn_f32_slowpath)
$__internal_0_$__cuda_sm20_rcp_rn_f32_slowpath:
[----:B------:R-:W-:Y:S01]  /*08f0*/  IMAD.SHL.U32 R0, R5, 0x2, RZ ;  /* 0x0000000205007824 */ /* 0x000fe200078e00ff */
[----:B------:R-:W-:Y:S04]  /*0900*/  BSSY.RECONVERGENT B1, `(.L_x_9) ;  /* 0x0000031000017945 */ /* 0x000fe80003800200 */
[----:B------:R-:W-:Y:S02]  /*0910*/  SHF.R.U32.HI R7, RZ, 0x18, R0 ;  /* 0x00000018ff077819 */ /* 0x000fe40000011600 */
[----:B------:R-:W-:Y:S02]  /*0920*/  MOV R0, R5 ;  /* 0x0000000500007202 */ /* 0x000fe40000000f00 */
[----:B------:R-:W-:-:S13]  /*0930*/  ISETP.NE.U32.AND P0, PT, R7, RZ, PT ;  /* 0x000000ff0700720c */ /* 0x000fda0003f05070 */
[----:B------:R-:W-:Y:S05]  /*0940*/  @P0 BRA `(.L_x_10) ;  /* 0x0000000000280947 */ /* 0x000fea0003800000 */
[----:B------:R-:W-:-:S05]  /*0950*/  IMAD.SHL.U32 R2, R0, 0x2, RZ ;  /* 0x0000000200027824 */ /* 0x000fca00078e00ff */
[----:B------:R-:W-:-:S13]  /*0960*/  ISETP.NE.AND P0, PT, R2, RZ, PT ;  /* 0x000000ff0200720c */ /* 0x000fda0003f05270 */
[----:B------:R-:W-:Y:S01]  /*0970*/  @P0 FFMA R5, R0, 1.84467440737095516160e+19, RZ ;  /* 0x5f80000000050823 */ /* 0x000fe200000000ff */
[----:B------:R-:W-:Y:S08]  /*0980*/  @!P0 MUFU.RCP R3, R0 ;  /* 0x0000000000038308 */ /* 0x000ff00000001000 */
[----:B------:R-:W0:Y:S02]  /*0990*/  @P0 MUFU.RCP R2, R5 ;  /* 0x0000000500020308 */ /* 0x000e240000001000 */
[----:B0-----:R-:W-:-:S04]  /*09a0*/  @P0 FFMA R7, R5, R2, -1 ;  /* 0xbf80000005070423 */ /* 0x001fc80000000002 */
[----:B------:R-:W-:-:S04]  /*09b0*/  @P0 FADD.FTZ R7, -R7, -RZ ;  /* 0x800000ff07070221 */ /* 0x000fc80000010100 */
[----:B------:R-:W-:-:S04]  /*09c0*/  @P0 FFMA R2, R2, R7, R2 ;  /* 0x0000000702020223 */ /* 0x000fc80000000002 */
[----:B------:R-:W-:Y:S01]  /*09d0*/  @P0 FFMA R3, R2, 1.84467440737095516160e+19, RZ ;  /* 0x5f80000002030823 */ /* 0x000fe200000000ff */
[----:B------:R-:W-:Y:S06]  /*09e0*/  BRA `(.L_x_11) ;  /* 0x0000000000887947 */ /* 0x000fec0003800000 */
.L_x_10:
[----:B------:R-:W-:-:S04]  /*09f0*/  IADD3 R9, PT, PT, R7, -0xfd, RZ ;  /* 0xffffff0307097810 */ /* 0x000fc80007ffe0ff */
[----:B------:R-:W-:-:S13]  /*0a00*/  ISETP.GT.U32.AND P0, PT, R9, 0x1, PT ;  /* 0x000000010900780c */ /* 0x000fda0003f04070 */
[----:B------:R-:W-:Y:S05]  /*0a10*/  @P0 BRA `(.L_x_12) ;  /* 0x0000000000780947 */ /* 0x000fea0003800000 */
[----:B------:R-:W-:Y:S01]  /*0a20*/  LOP3.LUT R2, R0, 0x7fffff, RZ, 0xc0, !PT ;  /* 0x007fffff00027812 */ /* 0x000fe200078ec0ff */
[----:B------:R-:W-:-:S03]  /*0a30*/  IMAD.MOV.U32 R10, RZ, RZ, 0x3 ;  /* 0x00000003ff0a7424 */ /* 0x000fc600078e00ff */
[----:B------:R-:W-:Y:S02]  /*0a40*/  LOP3.LUT R2, R2, 0x3f800000, RZ, 0xfc, !PT ;  /* 0x3f80000002027812 */ /* 0x000fe400078efcff */
[----:B------:R-:W-:Y:S02]  /*0a50*/  SHF.L.U32 R10, R10, R9, RZ ;  /* 0x000000090a0a7219 */ /* 0x000fe400000006ff */
[----:B------:R-:W0:Y:S02]  /*0a60*/  MUFU.RCP R3, R2 ;  /* 0x0000000200037308 */ /* 0x000e240000001000 */
[----:B0-----:R-:W-:-:S04]  /*0a70*/  FFMA R5, R2, R3, -1 ;  /* 0xbf80000002057423 */ /* 0x001fc80000000003 */
[----:B------:R-:W-:-:S04]  /*0a80*/  FADD.FTZ R8, -R5, -RZ ;  /* 0x800000ff05087221 */ /* 0x000fc80000010100 */
[CCC-:B------:R-:W-:Y:S01]  /*0a90*/  FFMA.RM R5, R3.reuse, R8.reuse, R3.reuse ;  /* 0x0000000803057223 */ /* 0x1c0fe20000004003 */
[----:B------:R-:W-:-:S04]  /*0aa0*/  FFMA.RP R8, R3, R8, R3 ;  /* 0x0000000803087223 */ /* 0x000fc80000008003 */
[C---:B------:R-:W-:Y:S02]  /*0ab0*/  LOP3.LUT R3, R5.reuse, 0x7fffff, RZ, 0xc0, !PT ;  /* 0x007fffff05037812 */ /* 0x040fe400078ec0ff */
[----:B------:R-:W-:Y:S02]  /*0ac0*/  FSETP.NEU.FTZ.AND P0, PT, R5, R8, PT ;  /* 0x000000080500720b */ /* 0x000fe40003f1d000 */
[----:B------:R-:W-:Y:S02]  /*0ad0*/  LOP3.LUT R3, R3, 0x800000, RZ, 0xfc, !PT ;  /* 0x0080000003037812 */ /* 0x000fe400078efcff */
[----:B------:R-:W-:Y:S02]  /*0ae0*/  SEL R5, RZ, 0xffffffff, !P0 ;  /* 0xffffffffff057807 */ /* 0x000fe40004000000 */
[----:B------:R-:W-:Y:S02]  /*0af0*/  LOP3.LUT R10, R10, R3, RZ, 0xc0, !PT ;  /* 0x000000030a0a7212 */ /* 0x000fe400078ec0ff */
[----:B------:R-:W-:-:S02]  /*0b00*/  IADD3 R2, PT, PT, -R5, RZ, RZ ;  /* 0x000000ff05027210 */ /* 0x000fc40007ffe1ff */
[-C--:B------:R-:W-:Y:S02]  /*0b10*/  SHF.R.U32.HI R10, RZ, R9.reuse, R10 ;  /* 0x00000009ff0a7219 */ /* 0x080fe4000001160a */
[----:B------:R-:W-:Y:S02]  /*0b20*/  LOP3.LUT P1, RZ, R2, R9, R3, 0xf8, !PT ;  /* 0x0000000902ff7212 */ /* 0x000fe4000782f803 */
[C---:B------:R-:W-:Y:S02]  /*0b30*/  LOP3.LUT P0, RZ, R10.reuse, 0x1, RZ, 0xc0, !PT ;  /* 0x000000010aff7812 */ /* 0x040fe4000780c0ff */
[----:B------:R-:W-:-:S04]  /*0b40*/  LOP3.LUT P2, RZ, R10, 0x2, RZ, 0xc0, !PT ;  /* 0x000000020aff7812 */ /* 0x000fc8000784c0ff */
[----:B------:R-:W-:Y:S02]  /*0b50*/  PLOP3.LUT P0, PT, P0, P1, P2, 0xe0, 0x0 ;  /* 0x000000000000781c */ /* 0x000fe40000703c20 */
[----:B------:R-:W-:Y:S02]  /*0b60*/  LOP3.LUT P1, RZ, R0, 0x7fffff, RZ, 0xc0, !PT ;  /* 0x007fffff00ff7812 */ /* 0x000fe4000782c0ff */
[----:B------:R-:W-:-:S05]  /*0b70*/  SEL R2, RZ, 0x1, !P0 ;  /* 0x00000001ff027807 */ /* 0x000fca0004000000 */
[----:B------:R-:W-:-:S05]  /*0b80*/  IMAD.MOV R2, RZ, RZ, -R2 ;  /* 0x000000ffff027224 */ /* 0x000fca00078e0a02 */
[----:B------:R-:W-:Y:S02]  /*0b90*/  ISETP.GE.AND P0, PT, R2, RZ, PT ;  /* 0x000000ff0200720c */ /* 0x000fe40003f06270 */
[----:B------:R-:W-:-:S04]  /*0ba0*/  IADD3 R2, PT, PT, R7, -0xfc, RZ ;  /* 0xffffff0407027810 */ /* 0x000fc80007ffe0ff */
[----:B------:R-:W-:-:S07]  /*0bb0*/  SHF.R.U32.HI R3, RZ, R2, R3 ;  /* 0x00000002ff037219 */ /* 0x000fce0000011603 */
[----:B------:R-:W-:-:S05]  /*0bc0*/  @!P0 VIADD R3, R3, 0x1 ;  /* 0x0000000103038836 */ /* 0x000fca0000000000 */
[----:B------:R-:W-:-:S04]  /*0bd0*/  @!P1 SHF.L.U32 R3, R3, 0x1, RZ ;  /* 0x0000000103039819 */ /* 0x000fc800000006ff */
[----:B------:R-:W-:Y:S01]  /*0be0*/  LOP3.LUT R3, R3, 0x80000000, R0, 0xf8, !PT ;  /* 0x8000000003037812 */ /* 0x000fe200078ef800 */
[----:B------:R-:W-:Y:S06]  /*0bf0*/  BRA `(.L_x_11) ;  /* 0x0000000000047947 */ /* 0x000fec0003800000 */
.L_x_12:
[----:B------:R0:W1:Y:S02]  /*0c00*/  MUFU.RCP R3, R0 ;  /* 0x0000000000037308 */ /* 0x0000640000001000 */
.L_x_11:
[----:B------:R-:W-:Y:S05]  /*0c10*/  BSYNC.RECONVERGENT B1 ;  /* 0x0000000000017941 */ /* 0x000fea0003800200 */
.L_x_9:
[----:B------:R-:W-:-:S04]  /*0c20*/  IMAD.MOV.U32 R7, RZ, RZ, 0x0 ;  /* 0x00000000ff077424 */ /* 0x000fc800078e00ff */
[----:B01----:R-:W-:Y:S05]  /*0c30*/  RET.REL.NODEC R6 `(l0_weights_bwd) ;  /* 0xfffffff006f07950 */ /* 0x003fea0003c3ffff */
        .weak           $__internal_1_$__cuda_sm3x_div_rn_noftz_f32_slowpath
        .type           $__internal_1_$__cuda_sm3x_div_rn_noftz_f32_slowpath,@function
        .size           $__internal_1_$__cuda_sm3x_div_rn_noftz_f32_slowpath,(.L_x_83 - $__internal_1_$__cuda_sm3x_div_rn_noftz_f32_slowpath)
$__internal_1_$__cuda_sm3x_div_rn_noftz_f32_slowpath:
[----:B------:R-:W-:Y:S01]  /*0c40*/  SHF.R.U32.HI R9, RZ, 0x17, R3 ;  /* 0x00000017ff097819 */ /* 0x000fe20000011603 */
[----:B------:R-:W-:Y:S01]  /*0c50*/  BSSY.RECONVERGENT B1, `(.L_x_13) ;  /* 0x0000062000017945 */ /* 0x000fe20003800200 */
[----:B------:R-:W-:Y:S02]  /*0c60*/  SHF.R.U32.HI R5, RZ, 0x17, R0 ;  /* 0x00000017ff057819 */ /* 0x000fe40000011600 */
[----:B------:R-:W-:Y:S02]  /*0c70*/  LOP3.LUT R14, R9, 0xff, RZ, 0xc0, !PT ;  /* 0x000000ff090e7812 */ /* 0x000fe400078ec0ff */
[----:B------:R-:W-:Y:S02]  /*0c80*/  LOP3.LUT R12, R5, 0xff, RZ, 0xc0, !PT ;  /* 0x000000ff050c7812 */ /* 0x000fe400078ec0ff */
[----:B------:R-:W-:-:S03]  /*0c90*/  IADD3 R10, PT, PT, R14, -0x1, RZ ;  /* 0xffffffff0e0a7810 */ /* 0x000fc60007ffe0ff */
[----:B------:R-:W-:Y:S01]  /*0ca0*/  VIADD R9, R12, 0xffffffff ;  /* 0xffffffff0c097836 */ /* 0x000fe20000000000 */
[----:B------:R-:W-:-:S04]  /*0cb0*/  ISETP.GT.U32.AND P0, PT, R10, 0xfd, PT ;  /* 0x000000fd0a00780c */ /* 0x000fc80003f04070 */
[----:B------:R-:W-:-:S13]  /*0cc0*/  ISETP.GT.U32.OR P0, PT, R9, 0xfd, P0 ;  /* 0x000000fd0900780c */ /* 0x000fda0000704470 */
[----:B------:R-:W-:Y:S01]  /*0cd0*/  @!P0 MOV R5, RZ ;  /* 0x000000ff00058202 */ /* 0x000fe20000000f00 */
[----:B------:R-:W-:Y:S06]  /*0ce0*/  @!P0 BRA `(.L_x_14) ;  /* 0x00000000005c8947 */ /* 0x000fec0003800000 */
[----:B------:R-:W-:Y:S02]  /*0cf0*/  FSETP.GTU.FTZ.AND P0, PT, |R0|, +INF , PT ;  /* 0x7f8000000000780b */ /* 0x000fe40003f1c200 */
[----:B------:R-:W-:-:S04]  /*0d00*/  FSETP.GTU.FTZ.AND P1, PT, |R3|, +INF , PT ;  /* 0x7f8000000300780b */ /* 0x000fc80003f3c200 */
[----:B------:R-:W-:-:S13]  /*0d10*/  PLOP3.LUT P0, PT, P0, P1, PT, 0xf8, 0x8f ;  /* 0x00000000008f781c */ /* 0x000fda0000703f70 */
[----:B------:R-:W-:Y:S05]  /*0d20*/  @P0 BRA `(.L_x_15) ;  /* 0x00000004004c0947 */ /* 0x000fea0003800000 */
[----:B------:R-:W-:-:S13]  /*0d30*/  LOP3.LUT P0, RZ, R3, 0x7fffffff, R0, 0xc8, !PT ;  /* 0x7fffffff03ff7812 */ /* 0x000fda000780c800 */
[----:B------:R-:W-:Y:S05]  /*0d40*/  @!P0 BRA `(.L_x_16) ;  /* 0x00000004003c8947 */ /* 0x000fea0003800000 */
[C---:B------:R-:W-:Y:S02]  /*0d50*/  FSETP.NEU.FTZ.AND P2, PT, |R0|.reuse, +INF , PT ;  /* 0x7f8000000000780b */ /* 0x040fe40003f5d200 */
[----:B------:R-:W-:Y:S02]  /*0d60*/  FSETP.NEU.FTZ.AND P1, PT, |R3|, +INF , PT ;  /* 0x7f8000000300780b */ /* 0x000fe40003f3d200 */
[----:B------:R-:W-:-:S11]  /*0d70*/  FSETP.NEU.FTZ.AND P0, PT, |R0|, +INF , PT ;  /* 0x7f8000000000780b */ /* 0x000fd60003f1d200 */
[----:B------:R-:W-:Y:S05]  /*0d80*/  @!P1 BRA !P2, `(.L_x_16) ;  /* 0x00000004002c9947 */ /* 0x000fea0005000000 */
[----:B------:R-:W-:-:S04]  /*0d90*/  LOP3.LUT P2, RZ, R0, 0x7fffffff, RZ, 0xc0, !PT ;  /* 0x7fffffff00ff7812 */ /* 0x000fc8000784c0ff */
[----:B------:R-:W-:-:S13]  /*0da0*/  PLOP3.LUT P1, PT, P1, P2, PT, 0x2f, 0xf2 ;  /* 0x0000000000f2781c */ /* 0x000fda0000f24577 */
[----:B------:R-:W-:Y:S05]  /*0db0*/  @P1 BRA `(.L_x_17) ;  /* 0x0000000400181947 */ /* 0x000fea0003800000 */
[----:B------:R-:W-:-:S04]  /*0dc0*/  LOP3.LUT P1, RZ, R3, 0x7fffffff, RZ, 0xc0, !PT ;  /* 0x7fffffff03ff7812 */ /* 0x000fc8000782c0ff */
[----:B------:R-:W-:-:S13]  /*0dd0*/  PLOP3.LUT P0, PT, P0, P1, PT, 0x2f, 0xf2 ;  /* 0x0000000000f2781c */ /* 0x000fda0000702577 */
[----:B------:R-:W-:Y:S05]  /*0de0*/  @P0 BRA `(.L_x_18) ;  /* 0x0000000400000947 */ /* 0x000fea0003800000 */
[----:B------:R-:W-:Y:S02]  /*0df0*/  ISETP.GE.AND P0, PT, R9, RZ, PT ;  /* 0x000000ff0900720c */ /* 0x000fe40003f06270 */
[----:B------:R-:W-:-:S11]  /*0e00*/  ISETP.GE.AND P1, PT, R10, RZ, PT ;  /* 0x000000ff0a00720c */ /* 0x000fd60003f26270 */
[----:B------:R-:W-:Y:S01]  /*0e10*/  @P0 IMAD.MOV.U32 R5, RZ, RZ, RZ ;  /* 0x000000ffff050224 */ /* 0x000fe200078e00ff */
[----:B------:R-:W-:Y:S01]  /*0e20*/  @!P0 MOV R5, 0xffffffc0 ;  /* 0xffffffc000058802 */ /* 0x000fe20000000f00 */
[----:B------:R-:W-:Y:S01]  /*0e30*/  @!P0 FFMA R0, R0, 1.84467440737095516160e+19, RZ ;  /* 0x5f80000000008823 */ /* 0x000fe200000000ff */
[----:B------:R-:W-:-:S03]  /*0e40*/  @!P1 FFMA R3, R3, 1.84467440737095516160e+19, RZ ;  /* 0x5f80000003039823 */ /* 0x000fc600000000ff */
[----:B------:R-:W-:-:S07]  /*0e50*/  @!P1 VIADD R5, R5, 0x40 ;  /* 0x0000004005059836 */ /* 0x000fce0000000000 */
.L_x_14:
[----:B------:R-:W-:Y:S01]  /*0e60*/  LEA R10, R14, 0xc0800000, 0x17 ;  /* 0xc08000000e0a7811 */ /* 0x000fe200078eb8ff */
[----:B------:R-:W-:Y:S03]  /*0e70*/  BSSY.RECONVERGENT B2, `(.L_x_19) ;  /* 0x0000036000027945 */ /* 0x000fe60003800200 */
[----:B------:R-:W-:Y:S01]  /*0e80*/  IADD3 R10, PT, PT, -R10, R3, RZ ;  /* 0x000000030a0a7210 */ /* 0x000fe20007ffe1ff */
[----:B------:R-:W-:-:S03]  /*0e90*/  VIADD R3, R12, 0xffffff81 ;  /* 0xffffff810c037836 */ /* 0x000fc60000000000 */
[----:B------:R0:W1:Y:S01]  /*0ea0*/  MUFU.RCP R9, R10 ;  /* 0x0000000a00097308 */ /* 0x0000620000001000 */
[----:B------:R-:W-:Y:S01]  /*0eb0*/  FADD.FTZ R11, -R10, -RZ ;  /* 0x800000ff0a0b7221 */ /* 0x000fe20000010100 */
[C---:B------:R-:W-:Y:S01]  /*0ec0*/  IMAD R0, R3.reuse, -0x800000, R0 ;  /* 0xff80000003007824 */ /* 0x040fe200078e0200 */
[----:B0-----:R-:W-:-:S04]  /*0ed0*/  IADD3 R10, PT, PT, R3, 0x7f, -R14 ;  /* 0x0000007f030a7810 */ /* 0x001fc80007ffe80e */
[----:B------:R-:W-:Y:S01]  /*0ee0*/  IADD3 R10, PT, PT, R10, R5, RZ ;  /* 0x000000050a0a7210 */ /* 0x000fe20007ffe0ff */
[----:B-1----:R-:W-:-:S04]  /*0ef0*/  FFMA R12, R9, R11, 1 ;  /* 0x3f800000090c7423 */ /* 0x002fc8000000000b */
[----:B------:R-:W-:-:S04]  /*0f00*/  FFMA R16, R9, R12, R9 ;  /* 0x0000000c09107223 */ /* 0x000fc80000000009 */
[----:B------:R-:W-:-:S04]  /*0f10*/  FFMA R9, R0, R16, RZ ;  /* 0x0000001000097223 */ /* 0x000fc800000000ff */
[----:B------:R-:W-:-:S04]  /*0f20*/  FFMA R12, R11, R9, R0 ;  /* 0x000000090b0c7223 */ /* 0x000fc80000000000 */
[----:B------:R-:W-:-:S04]  /*0f30*/  FFMA R9, R16, R12, R9 ;  /* 0x0000000c10097223 */ /* 0x000fc80000000009 */
[----:B------:R-:W-:-:S04]  /*0f40*/  FFMA R12, R11, R9, R0 ;  /* 0x000000090b0c7223 */ /* 0x000fc80000000000 */
[----:B------:R-:W-:-:S05]  /*0f50*/  FFMA R0, R16, R12, R9 ;  /* 0x0000000c10007223 */ /* 0x000fca0000000009 */
[----:B------:R-:W-:-:S04]  /*0f60*/  SHF.R.U32.HI R3, RZ, 0x17, R0 ;  /* 0x00000017ff037819 */ /* 0x000fc80000011600 */
[----:B------:R-:W-:-:S05]  /*0f70*/  LOP3.LUT R3, R3, 0xff, RZ, 0xc0, !PT ;  /* 0x000000ff03037812 */ /* 0x000fca00078ec0ff */
[----:B------:R-:W-:-:S05]  /*0f80*/  IMAD.IADD R11, R3, 0x1, R10 ;  /* 0x00000001030b7824 */ /* 0x000fca00078e020a */
[----:B------:R-:W-:-:S04]  /*0f90*/  IADD3 R3, PT, PT, R11, -0x1, RZ ;  /* 0xffffffff0b037810 */ /* 0x000fc80007ffe0ff */
[----:B------:R-:W-:-:S13]  /*0fa0*/  ISETP.GE.U32.AND P0, PT, R3, 0xfe, PT ;  /* 0x000000fe0300780c */ /* 0x000fda0003f06070 */
[----:B------:R-:W-:Y:S05]  /*0fb0*/  @!P0 BRA `(.L_x_20) ;  /* 0x0000000000808947 */ /* 0x000fea0003800000 */
[----:B------:R-:W-:-:S13]  /*0fc0*/  ISETP.GT.AND P0, PT, R11, 0xfe, PT ;  /* 0x000000fe0b00780c */ /* 0x000fda0003f04270 */
[----:B------:R-:W-:Y:S05]  /*0fd0*/  @P0 BRA `(.L_x_21) ;  /* 0x00000000006c0947 */ /* 0x000fea0003800000 */
[----:B------:R-:W-:-:S13]  /*0fe0*/  ISETP.GE.AND P0, PT, R11, 0x1, PT ;  /* 0x000000010b00780c */ /* 0x000fda0003f06270 */
[----:B------:R-:W-:Y:S05]  /*0ff0*/  @P0 BRA `(.L_x_22) ;  /* 0x0000000000740947 */ /* 0x000fea0003800000 */
[----:B------:R-:W-:Y:S02]  /*1000*/  ISETP.GE.AND P0, PT, R11, -0x18, PT ;  /* 0xffffffe80b00780c */ /* 0x000fe40003f06270 */
[----:B------:R-:W-:-:S11]  /*1010*/  LOP3.LUT R0, R0, 0x80000000, RZ, 0xc0, !PT ;  /* 0x8000000000007812 */ /* 0x000fd600078ec0ff */
[----:B------:R-:W-:Y:S05]  /*1020*/  @!P0 BRA `(.L_x_22) ;  /* 0x0000000000688947 */ /* 0x000fea0003800000 */
[CCC-:B------:R-:W-:Y:S01]  /*1030*/  FFMA.RZ R3, R16.reuse, R12.reuse, R9.reuse ;  /* 0x0000000c10037223 */ /* 0x1c0fe2000000c009 */
[CCC-:B------:R-:W-:Y:S01]  /*1040*/  FFMA.RM R10, R16.reuse, R12.reuse, R9.reuse ;  /* 0x0000000c100a7223 */ /* 0x1c0fe20000004009 */
[C---:B------:R-:W-:Y:S02]  /*1050*/  ISETP.NE.AND P2, PT, R11.reuse, RZ, PT ;  /* 0x000000ff0b00720c */ /* 0x040fe40003f45270 */
[----:B------:R-:W-:Y:S02]  /*1060*/  ISETP.NE.AND P1, PT, R11, RZ, PT ;  /* 0x000000ff0b00720c */ /* 0x000fe40003f25270 */
[----:B------:R-:W-:Y:S01]  /*1070*/  LOP3.LUT R5, R3, 0x7fffff, RZ, 0xc0, !PT ;  /* 0x007fffff03057812 */ /* 0x000fe200078ec0ff */
[----:B------:R-:W-:Y:S01]  /*1080*/  FFMA.RP R3, R16, R12, R9 ;  /* 0x0000000c10037223 */ /* 0x000fe20000008009 */
[C---:B------:R-:W-:Y:S01]  /*1090*/  VIADD R12, R11.reuse, 0x20 ;  /* 0x000000200b0c7836 */ /* 0x040fe20000000000 */
[----:B------:R-:W-:Y:S02]  /*10a0*/  IADD3 R9, PT, PT, -R11, RZ, RZ ;  /* 0x000000ff0b097210 */ /* 0x000fe40007ffe1ff */
[----:B------:R-:W-:-:S02]  /*10b0*/  LOP3.LUT R5, R5, 0x800000, RZ, 0xfc, !PT ;  /* 0x0080000005057812 */ /* 0x000fc400078efcff */
[----:B------:R-:W-:Y:S02]  /*10c0*/  FSETP.NEU.FTZ.AND P0, PT, R3, R10, PT ;  /* 0x0000000a0300720b */ /* 0x000fe40003f1d000 */
[----:B------:R-:W-:Y:S02]  /*10d0*/  SHF.L.U32 R12, R5, R12, RZ ;  /* 0x0000000c050c7219 */ /* 0x000fe400000006ff */
[----:B------:R-:W-:Y:S02]  /*10e0*/  SEL R10, R9, RZ, P2 ;  /* 0x000000ff090a7207 */ /* 0x000fe40001000000 */
[----:B------:R-:W-:Y:S02]  /*10f0*/  ISETP.NE.AND P1, PT, R12, RZ, P1 ;  /* 0x000000ff0c00720c */ /* 0x000fe40000f25270 */
[----:B------:R-:W-:Y:S02]  /*1100*/  SHF.R.U32.HI R10, RZ, R10, R5 ;  /* 0x0000000aff0a7219 */ /* 0x000fe40000011605 */
[----:B------:R-:W-:-:S02]  /*1110*/  PLOP3.LUT P0, PT, P0, P1, PT, 0xf8, 0x8f ;  /* 0x00000000008f781c */ /* 0x000fc40000703f70 */
[----:B------:R-:W-:Y:S02]  /*1120*/  SHF.R.U32.HI R12, RZ, 0x1, R10 ;  /* 0x00000001ff0c7819 */ /* 0x000fe4000001160a */
[----:B------:R-:W-:-:S04]  /*1130*/  SEL R3, RZ, 0x1, !P0 ;  /* 0x00000001ff037807 */ /* 0x000fc80004000000 */
[----:B------:R-:W-:-:S04]  /*1140*/  LOP3.LUT R3, R3, 0x1, R12, 0xf8, !PT ;  /* 0x0000000103037812 */ /* 0x000fc800078ef80c */
[----:B------:R-:W-:-:S05]  /*1150*/  LOP3.LUT R3, R3, R10, RZ, 0xc0, !PT ;  /* 0x0000000a03037212 */ /* 0x000fca00078ec0ff */
[----:B------:R-:W-:-:S05]  /*1160*/  IMAD.IADD R3, R12, 0x1, R3 ;  /* 0x000000010c037824 */ /* 0x000fca00078e0203 */
[----:B------:R-:W-:Y:S01]  /*1170*/  LOP3.LUT R0, R3, R0, RZ, 0xfc, !PT ;  /* 0x0000000003007212 */ /* 0x000fe200078efcff */
[----:B------:R-:W-:Y:S06]  /*1180*/  BRA `(.L_x_22) ;  /* 0x0000000000107947 */ /* 0x000fec0003800000 */
.L_x_21:
[----:B------:R-:W-:-:S04]  /*1190*/  LOP3.LUT R0, R0, 0x80000000, RZ, 0xc0, !PT ;  /* 0x8000000000007812 */ /* 0x000fc800078ec0ff */
[----:B------:R-:W-:Y:S01]  /*11a0*/  LOP3.LUT R0, R0, 0x7f800000, RZ, 0xfc, !PT ;  /* 0x7f80000000007812 */ /* 0x000fe200078efcff */
[----:B------:R-:W-:Y:S06]  /*11b0*/  BRA `(.L_x_22) ;  /* 0x0000000000047947 */ /* 0x000fec0003800000 */
.L_x_20:
[----:B------:R-:W-:-:S07]  /*11c0*/  LEA R0, R10, R0, 0x17 ;  /* 0x000000000a007211 */ /* 0x000fce00078eb8ff */
.L_x_22:
[----:B------:R-:W-:Y:S05]  /*11d0*/  BSYNC.RECONVERGENT B2 ;  /* 0x0000000000027941 */ /* 0x000fea0003800200 */
.L_x_19:
[----:B------:R-:W-:Y:S05]  /*11e0*/  BRA `(.L_x_23) ;  /* 0x0000000000207947 */ /* 0x000fea0003800000 */
.L_x_18:
[----:B------:R-:W-:-:S04]  /*11f0*/  LOP3.LUT R0, R3, 0x80000000, R0, 0x48, !PT ;  /* 0x8000000003007812 */ /* 0x000fc800078e4800 */
[----:B------:R-:W-:Y:S01]  /*1200*/  LOP3.LUT R0, R0, 0x7f800000, RZ, 0xfc, !PT ;  /* 0x7f80000000007812 */ /* 0x000fe200078efcff */
[----:B------:R-:W-:Y:S06]  /*1210*/  BRA `(.L_x_23) ;  /* 0x0000000000147947 */ /* 0x000fec0003800000 */
.L_x_17:
[----:B------:R-:W-:Y:S01]  /*1220*/  LOP3.LUT R0, R3, 0x80000000, R0, 0x48, !PT ;  /* 0x8000000003007812 */ /* 0x000fe200078e4800 */
[----:B------:R-:W-:Y:S06]  /*1230*/  BRA `(.L_x_23) ;  /* 0x00000000000c7947 */ /* 0x000fec0003800000 */
.L_x_16:
[----:B------:R-:W0:Y:S01]  /*1240*/  MUFU.RSQ R0, -QNAN ;  /* 0xffc0000000007908 */ /* 0x000e220000001400 */
[----:B------:R-:W-:Y:S05]  /*1250*/  BRA `(.L_x_23) ;  /* 0x0000000000047947 */ /* 0x000fea0003800000 */
.L_x_15:
[----:B------:R-:W-:-:S07]  /*1260*/  FADD.FTZ R0, R0, R3 ;  /* 0x0000000300007221 */ /* 0x000fce0000010000 */
.L_x_23:
[----:B------:R-:W-:Y:S05]  /*1270*/  BSYNC.RECONVERGENT B1 ;  /* 0x0000000000017941 */ /* 0x000fea0003800200 */
.L_x_13:
[----:B------:R-:W-:-:S04]  /*1280*/  IMAD.MOV.U32 R9, RZ, RZ, 0x0 ;  /* 0x00000000ff097424 */ /* 0x000fc800078e00ff */
[----:B0-----:R-:W-:Y:S05]  /*1290*/  RET.REL.NODEC R8 `(l0_weights_bwd) ;  /* 0xffffffec08587950 */ /* 0x001fea0003c3ffff */
.L_x_24:
[----:B------:R-:W-:-:S00]  /*12a0*/  BRA `(.L_x_24) ;  /* 0xfffffffc00fc7947 */ /* 0x000fc0000383ffff */
[----:B------:R-:W-:-:S00]  /*12b0*/  NOP ;  /* 0x0000000000007918 */ /* 0x000fc00000000000 */
        /* <DEDUP_REMOVED lines=12> */
.L_x_83:


//--------------------- .text.l0_weights_fwd      --------------------------
	.section	.text.l0_weights_fwd,"ax",@progbits
	.align	128
        .global         l0_weights_fwd
        .type           l0_weights_fwd,@function
        .size           l0_weights_fwd,(.L_x_85 - l0_weights_fwd)
        .other          l0_weights_fwd,@"STO_CUDA_ENTRY STV_DEFAULT"
l0_weights_fwd:
.text.l0_weights_fwd:
        /* <DEDUP_REMOVED lines=33> */
[----:B-----5:R-:W-:Y:S05]  /*0210*/  CALL.REL.NOINC `($__internal_3_$__cuda_sm3x_div_rn_noftz_f32_slowpath) ;  /* 0x00000008001c7944 */ /* 0x020fea0003c00000 */
[----:B------:R-:W-:-:S07]  /*0220*/  IMAD.MOV.U32 R8, RZ, RZ, R0 ;  /* 0x000000ffff087224 */ /* 0x000fce00078e0000 */
.L_x_26:
[----:B------:R-:W-:Y:S05]  /*0230*/  BSYNC.RECONVERGENT B0 ;  /* 0x0000000000007941 */ /* 0x000fea0003800200 */
.L_x_25:
[C---:B------:R-:W-:Y:S01]  /*0240*/  FSETP.GEU.AND P0, PT, R8.reuse, 1.175494350822287508e-38, PT ;  /* 0x008000000800780b */ /* 0x040fe20003f0e000 */
[----:B------:R-:W-:Y:S01]  /*0250*/  IMAD.MOV.U32 R6, RZ, RZ, 0x3e055027 ;  /* 0x3e055027ff067424 */ /* 0x000fe200078e00ff */
[----:B------:R-:W0:Y:S01]  /*0260*/  LDC R9, c[0x0][0x3a0] ;  /* 0x0000e800ff097b82 */ /* 0x000e220000000800 */
[----:B------:R-:W-:Y:S10]  /*0270*/  BSSY.RECONVERGENT B0, `(.L_x_27) ;  /* 0x0000028000007945 */ /* 0x000ff40003800200 */
[----:B------:R-:W-:-:S04]  /*0280*/  @!P0 FMUL R8, R8, 8388608 ;  /* 0x4b00000008088820 */ /* 0x000fc80000400000 */
[----:B------:R-:W-:-:S05]  /*0290*/  VIADD R0, R8, 0xc0d55555 ;  /* 0xc0d5555508007836 */ /* 0x000fca0000000000 */
[----:B------:R-:W-:-:S04]  /*02a0*/  LOP3.LUT R3, R0, 0xff800000, RZ, 0xc0, !PT ;  /* 0xff80000000037812 */ /* 0x000fc800078ec0ff */
[-C--:B------:R-:W-:Y:S01]  /*02b0*/  IADD3 R0, PT, PT, R8, -R3.reuse, RZ ;  /* 0x8000000308007210 */ /* 0x080fe20007ffe0ff */
[----:B0-----:R-:W0:Y:S01]  /*02c0*/  MUFU.RCP R7, R9 ;  /* 0x0000000900077308 */ /* 0x001e220000001000 */
        /* <DEDUP_REMOVED lines=32> */
[----:B------:R-:W-:Y:S05]  /*04d0*/  CALL.REL.NOINC `($__internal_3_$__cuda_sm3x_div_rn_noftz_f32_slowpath) ;  /* 0x00000004006c7944 */ /* 0x000fea0003c00000 */
[----:B------:R-:W-:-:S07]  /*04e0*/  IMAD.MOV.U32 R2, RZ, RZ, R0 ;  /* 0x000000ffff027224 */ /* 0x000fce00078e0000 */
.L_x_28:
[----:B------:R-:W-:Y:S05]  /*04f0*/  BSYNC.RECONVERGENT B0 ;  /* 0x0000000000007941 */ /* 0x000fea0003800200 */
.L_x_27:
[----:B------:R-:W-:Y:S02]  /*0500*/  HFMA2 R5, -RZ, RZ, 3.7421875, 0 ;  /* 0x437c0000ff057431 */ /* 0x000fe400000001ff */
[----:B------:R-:W-:Y:S01]  /*0510*/  IMAD.MOV.U32 R3, RZ, RZ, 0x3bbb989d ;  /* 0x3bbb989dff037424 */ /* 0x000fe200078e00ff */
[----:B------:R-:W-:Y:S03]  /*0520*/  BSSY.RECONVERGENT B0, `(.L_x_29) ;  /* 0x0000015000007945 */ /* 0x000fe60003800200 */
[----:B------:R-:W-:-:S04]  /*0530*/  FFMA.SAT R0, R2, R3, 0.5 ;  /* 0x3f00000002007423 */ /* 0x000fc80000002003 */
[----:B------:R-:W-:-:S04]  /*0540*/  FFMA.RM R0, R0, R5, 12582913 ;  /* 0x4b40000100007423 */ /* 0x000fc80000004005 */
[C---:B------:R-:W-:Y:S01]  /*0550*/  FADD R3, R0.reuse, -12583039 ;  /* 0xcb40007f00037421 */ /* 0x040fe20000000000 */
[----:B------:R-:W-:-:S03]  /*0560*/  IMAD.SHL.U32 R0, R0, 0x800000, RZ ;  /* 0x0080000000007824 */ /* 0x000fc600078e00ff */
        /* <DEDUP_REMOVED lines=9> */
[----:B------:R-:W-:Y:S05]  /*0600*/  CALL.REL.NOINC `($__internal_2_$__cuda_sm20_rcp_rn_f32_slowpath) ;  /* 0x00000000004c7944 */ /* 0x000fea0003c00000 */
[----:B------:R-:W-:Y:S01]  /*0610*/  MOV R0, R3 ;  /* 0x0000000300007202 */ /* 0x000fe20000000f00 */
[----:B------:R-:W-:Y:S06]  /*0620*/  BRA `(.L_x_31) ;  /* 0x0000000000107947 */ /* 0x000fec0003800000 */
.L_x_30:
[----:B------:R-:W0:Y:S02]  /*0630*/  MUFU.RCP R0, R5 ;  /* 0x0000000500007308 */ /* 0x000e240000001000 */
[----:B0-----:R-:W-:-:S04]  /*0640*/  FFMA R2, R5, R0, -1 ;  /* 0xbf80000005027423 */ /* 0x001fc80000000000 */
[----:B------:R-:W-:-:S04]  /*0650*/  FADD.FTZ R3, -R2, -RZ ;  /* 0x800000ff02037221 */ /* 0x000fc80000010100 */
[----:B------:R-:W-:-:S07]  /*0660*/  FFMA R0, R0, R3, R0 ;  /* 0x0000000300007223 */ /* 0x000fce0000000000 */
.L_x_31:
[----:B------:R-:W-:Y:S05]  /*0670*/  BSYNC.RECONVERGENT B0 ;  /* 0x0000000000007941 */ /* 0x000fea0003800200 */
.L_x_29:
[----:B------:R-:W0:Y:S01]  /*0680*/  LDC.64 R2, c[0x0][0x388] ;  /* 0x0000e200ff027b82 */ /* 0x000e220000000a00 */
[----:B------:R-:W1:Y:S07]  /*0690*/  LDCU UR6, c[0x0][0x3a8] ;  /* 0x00007500ff0677ac */ /* 0x000e6e0008000800 */
[----:B------:R-:W1:Y:S08]  /*06a0*/  LDC R8, c[0x0][0x3a4] ;  /* 0x0000e900ff087b82 */ /* 0x000e700000000800 */
[----:B------:R-:W2:Y:S01]  /*06b0*/  LDC.64 R6, c[0x0][0x380] ;  /* 0x0000e000ff067b82 */ /* 0x000ea20000000a00 */
[----:B0-----:R-:W-:-:S06]  /*06c0*/  IMAD.WIDE R2, R4, 0x4, R2 ;  /* 0x0000000404027825 */ /* 0x001fcc00078e0202 */
[----:B------:R-:W3:Y:S01]  /*06d0*/  LDG.E R3, desc[UR4][R2.64] ;  /* 0x0000000402037981 */ /* 0x000ee2000c1e1900 */
[----:B-1----:R-:W-:-:S04]  /*06e0*/  FADD R5, -R8, UR6 ;  /* 0x0000000608057e21 */ /* 0x002fc80008000100 */
[----:B------:R-:W-:Y:S01]  /*06f0*/  FFMA.SAT R0, R5, R0, R8 ;  /* 0x0000000005007223 */ /* 0x000fe20000002008 */
[----:B--2---:R-:W-:-:S04]  /*0700*/  IMAD.WIDE R4, R4, 0x4, R6 ;  /* 0x0000000404047825 */ /* 0x004fc800078e0206 */
[----:B---3--:R-:W-:-:S05]  /*0710*/  FMUL R7, R0, R3 ;  /* 0x0000000300077220 */ /* 0x008fca0000400000 */
[----:B------:R-:W-:Y:S01]  /*0720*/  STG.E desc[UR4][R4.64], R7 ;  /* 0x0000000704007986 */ /* 0x000fe2000c101904 */
[----:B------:R-:W-:Y:S05]  /*0730*/  EXIT ;  /* 0x000000000000794d */ /* 0x000fea0003800000 */
        .weak           $__internal_2_$__cuda_sm20_rcp_rn_f32_slowpath
        .type           $__internal_2_$__cuda_sm20_rcp_rn_f32_slowpath,@function
        .size           $__internal_2_$__cuda_sm20_rcp_rn_f32_slowpath,($__internal_3_$__cuda_sm3x_div_rn_noftz_f32_slowpath - $__internal_2_$__cuda_sm20_rcp_rn_f32_slowpath)
$__internal_2_$__cuda_sm20_rcp_rn_f32_slowpath:
[----:B------:R-:W-:Y:S01]  /*0740*/  IMAD.SHL.U32 R0, R5, 0x2, RZ ;  /* 0x0000000205007824 */ /* 0x000fe200078e00ff */
[----:B------:R-:W-:Y:S04]  /*0750*/  BSSY.RECONVERGENT B1, `(.L_x_32) ;  /* 0x0000031000017945 */ /* 0x000fe80003800200 */
[----:B------:R-:W-:Y:S01]  /*0760*/  SHF.R.U32.HI R7, RZ, 0x18, R0 ;  /* 0x00000018ff077819 */ /* 0x000fe20000011600 */
[----:B------:R-:W-:-:S03]  /*0770*/  IMAD.MOV.U32 R0, RZ, RZ, R5 ;  /* 0x000000ffff007224 */ /* 0x000fc600078e0005 */
[----:B------:R-:W-:-:S13]  /*0780*/  ISETP.NE.U32.AND P0, PT, R7, RZ, PT ;  /* 0x000000ff0700720c */ /* 0x000fda0003f05070 */
[----:B------:R-:W-:Y:S05]  /*0790*/  @P0 BRA `(.L_x_33) ;  /* 0x0000000000280947 */ /* 0x000fea0003800000 */
[----:B------:R-:W-:-:S04]  /*07a0*/  SHF.L.U32 R2, R0, 0x1, RZ ;  /* 0x0000000100027819 */ /* 0x000fc800000006ff */
        /* <DEDUP_REMOVED lines=9> */
.L_x_33:
[----:B------:R-:W-:-:S05]  /*0840*/  VIADD R9, R7, 0xffffff03 ;  /* 0xffffff0307097836 */ /* 0x000fca0000000000 */
        /* <DEDUP_REMOVED lines=25> */
[----:B------:R-:W-:Y:S01]  /*09e0*/  ISETP.GE.AND P0, PT, R2, RZ, PT ;  /* 0x000000ff0200720c */ /* 0x000fe20003f06270 */
[----:B------:R-:W-:-:S05]  /*09f0*/  VIADD R2, R7, 0xffffff04 ;  /* 0xffffff0407027836 */ /* 0x000fca0000000000 */
[----:B------:R-:W-:-:S07]  /*0a00*/  SHF.R.U32.HI R3, RZ, R2, R3 ;  /* 0x00000002ff037219 */ /* 0x000fce0000011603 */
[----:B------:R-:W-:-:S05]  /*0a10*/  @!P0 IADD3 R3, PT, PT, R3, 0x1, RZ ;  /* 0x0000000103038810 */ /* 0x000fca0007ffe0ff */
[----:B------:R-:W-:-:S05]  /*0a20*/  @!P1 IMAD.SHL.U32 R3, R3, 0x2, RZ ;  /* 0x0000000203039824 */ /* 0x000fca00078e00ff */
[----:B------:R-:W-:Y:S01]  /*0a30*/  LOP3.LUT R3, R3, 0x80000000, R0, 0xf8, !PT ;  /* 0x8000000003037812 */ /* 0x000fe200078ef800 */
[----:B------:R-:W-:Y:S06]  /*0a40*/  BRA `(.L_x_34) ;  /* 0x0000000000047947 */ /* 0x000fec0003800000 */
.L_x_35:
[----:B------:R0:W1:Y:S02]  /*0a50*/  MUFU.RCP R3, R0 ;  /* 0x0000000000037308 */ /* 0x0000640000001000 */
.L_x_34:
[----:B------:R-:W-:Y:S05]  /*0a60*/  BSYNC.RECONVERGENT B1 ;  /* 0x0000000000017941 */ /* 0x000fea0003800200 */
.L_x_32:
[----:B------:R-:W-:-:S04]  /*0a70*/  IMAD.MOV.U32 R7, RZ, RZ, 0x0 ;  /* 0x00000000ff077424 */ /* 0x000fc800078e00ff */
[----:B01----:R-:W-:Y:S05]  /*0a80*/  RET.REL.NODEC R6 `(l0_weights_fwd) ;  /* 0xfffffff4065c7950 */ /* 0x003fea0003c3ffff */
        .weak           $__internal_3_$__cuda_sm3x_div_rn_noftz_f32_slowpath
        .type           $__internal_3_$__cuda_sm3x_div_rn_noftz_f32_slowpath,@function
        .size           $__internal_3_$__cuda_sm3x_div_rn_noftz_f32_slowpath,(.L_x_85 - $__internal_3_$__cuda_sm3x_div_rn_noftz_f32_slowpath)
$__internal_3_$__cuda_sm3x_div_rn_noftz_f32_slowpath:
        /* <DEDUP_REMOVED lines=9> */
[----:B------:R-:W-:Y:S01]  /*0b20*/  @!P0 IMAD.MOV.U32 R5, RZ, RZ, RZ ;  /* 0x000000ffff058224 */ /* 0x000fe200078e00ff */
        /* <DEDUP_REMOVED lines=19> */
[----:B------:R-:W-:Y:S01]  /*0c60*/  @P0 MOV R5, RZ ;  /* 0x000000ff00050202 */ /* 0x000fe20000000f00 */
[----:B------:R-:W-:Y:S02]  /*0c70*/  @!P0 IMAD.MOV.U32 R5, RZ, RZ, -0x40 ;  /* 0xffffffc0ff058424 */ /* 0x000fe400078e00ff */
[----:B------:R-:W-:Y:S01]  /*0c80*/  @!P0 FFMA R0, R0, 1.84467440737095516160e+19, RZ ;  /* 0x5f80000000008823 */ /* 0x000fe200000000ff */
[----:B------:R-:W-:Y:S01]  /*0c90*/  @!P1 FFMA R3, R3, 1.84467440737095516160e+19, RZ ;  /* 0x5f80000003039823 */ /* 0x000fe200000000ff */
[----:B------:R-:W-:-:S07]  /*0ca0*/  @!P1 VIADD R5, R5, 0x40 ;  /* 0x0000004005059836 */ /* 0x000fce0000000000 */
.L_x_37:
[----:B------:R-:W-:Y:S01]  /*0cb0*/  LEA R8, R12, 0xc0800000, 0x17 ;  /* 0xc08000000c087811 */ /* 0x000fe200078eb8ff */
[----:B------:R-:W-:Y:S03]  /*0cc0*/  BSSY.RECONVERGENT B2, `(.L_x_42) ;  /* 0x0000036000027945 */ /* 0x000fe60003800200 */
[----:B------:R-:W-:Y:S01]  /*0cd0*/  IADD3 R8, PT, PT, -R8, R3, RZ ;  /* 0x0000000308087210 */ /* 0x000fe20007ffe1ff */
[----:B------:R-:W-:-:S03]  /*0ce0*/  VIADD R3, R10, 0xffffff81 ;  /* 0xffffff810a037836 */ /* 0x000fc60000000000 */
[----:B------:R0:W1:Y:S01]  /*0cf0*/  MUFU.RCP R7, R8 ;  /* 0x0000000800077308 */ /* 0x0000620000001000 */
[----:B------:R-:W-:Y:S01]  /*0d00*/  FADD.FTZ R9, -R8, -RZ ;  /* 0x800000ff08097221 */ /* 0x000fe20000010100 */
[C---:B------:R-:W-:Y:S01]  /*0d10*/  IMAD R0, R3.reuse, -0x800000, R0 ;  /* 0xff80000003007824 */ /* 0x040fe200078e0200 */
[----:B0-----:R-:W-:-:S05]  /*0d20*/  IADD3 R8, PT, PT, R3, 0x7f, -R12 ;  /* 0x0000007f03087810 */ /* 0x001fca0007ffe80c */
[----:B------:R-:W-:Y:S02]  /*0d30*/  IMAD.IADD R8, R8, 0x1, R5 ;  /* 0x0000000108087824 */ /* 0x000fe400078e0205 */
        /* <DEDUP_REMOVED lines=8> */
[----:B------:R-:W-:-:S04]  /*0dc0*/  LOP3.LUT R3, R3, 0xff, RZ, 0xc0, !PT ;  /* 0x000000ff03037812 */ /* 0x000fc800078ec0ff */
[----:B------:R-:W-:-:S05]  /*0dd0*/  IADD3 R9, PT, PT, R3, R8, RZ ;  /* 0x0000000803097210 */ /* 0x000fca0007ffe0ff */
[----:B------:R-:W-:-:S05]  /*0de0*/  VIADD R3, R9, 0xffffffff ;  /* 0xffffffff09037836 */ /* 0x000fca0000000000 */
        /* <DEDUP_REMOVED lines=15> */
[----:B------:R-:W-:Y:S01]  /*0ee0*/  IADD3 R10, PT, PT, R9, 0x20, RZ ;  /* 0x00000020090a7810 */ /* 0x000fe20007ffe0ff */
[----:B------:R-:W-:Y:S01]  /*0ef0*/  IMAD.MOV R7, RZ, RZ, -R9 ;  /* 0x000000ffff077224 */ /* 0x000fe200078e0a09 */
        /* <DEDUP_REMOVED lines=10> */
[----:B------:R-:W-:-:S04]  /*0fa0*/  LOP3.LUT R3, R3, R8, RZ, 0xc0, !PT ;  /* 0x0000000803037212 */ /* 0x000fc800078ec0ff */
[----:B------:R-:W-:-:S04]  /*0fb0*/  IADD3 R3, PT, PT, R10, R3, RZ ;  /* 0x000000030a037210 */ /* 0x000fc80007ffe0ff */
[----:B------:R-:W-:Y:S01]  /*0fc0*/  LOP3.LUT R0, R3, R0, RZ, 0xfc, !PT ;  /* 0x0000000003007212 */ /* 0x000fe200078efcff */
[----:B------:R-:W-:Y:S06]  /*0fd0*/  BRA `(.L_x_45) ;  /* 0x0000000000107947 */ /* 0x000fec0003800000 */
.L_x_44:
[----:B------:R-:W-:-:S04]  /*0fe0*/  LOP3.LUT R0, R0, 0x80000000, RZ, 0xc0, !PT ;  /* 0x8000000000007812 */ /* 0x000fc800078ec0ff */
[----:B------:R-:W-:Y:S01]  /*0ff0*/  LOP3.LUT R0, R0, 0x7f800000, RZ, 0xfc, !PT ;  /* 0x7f80000000007812 */ /* 0x000fe200078efcff */
[----:B------:R-:W-:Y:S06]  /*1000*/  BRA `(.L_x_45) ;  /* 0x0000000000047947 */ /* 0x000fec0003800000 */
.L_x_43:
[----:B------:R-:W-:-:S07]  /*1010*/  IMAD R0, R8, 0x800000, R0 ;  /* 0x0080000008007824 */ /* 0x000fce00078e0200 */
.L_x_45:
[----:B------:R-:W-:Y:S05]  /*1020*/  BSYNC.RECONVERGENT B2 ;  /* 0x0000000000027941 */ /* 0x000fea0003800200 */
.L_x_42:
[----:B------:R-:W-:Y:S05]  /*1030*/  BRA `(.L_x_46) ;  /* 0x0000000000207947 */ /* 0x000fea0003800000 */
.L_x_41:
[----:B------:R-:W-:-:S04]  /*1040*/  LOP3.LUT R0, R3, 0x80000000, R0, 0x48, !PT ;  /* 0x8000000003007812 */ /* 0x000fc800078e4800 */
[----:B------:R-:W-:Y:S01]  /*1050*/  LOP3.LUT R0, R0, 0x7f800000, RZ, 0xfc, !PT ;  /* 0x7f80000000007812 */ /* 0x000fe200078efcff */
[----:B------:R-:W-:Y:S06]  /*1060*/  BRA `(.L_x_46) ;  /* 0x0000000000147947 */ /* 0x000fec0003800000 */
.L_x_40:
[----:B------:R-:W-:Y:S01]  /*1070*/  LOP3.LUT R0, R3, 0x80000000, R0, 0x48, !PT ;  /* 0x8000000003007812 */ /* 0x000fe200078e4800 */
[----:B------:R-:W-:Y:S06]  /*1080*/  BRA `(.L_x_46) ;  /* 0x00000000000c7947 */ /* 0x000fec0003800000 */
.L_x_39:
[----:B------:R-:W0:Y:S01]  /*1090*/  MUFU.RSQ R0, -QNAN ;  /* 0xffc0000000007908 */ /* 0x000e220000001400 */
[----:B------:R-:W-:Y:S05]  /*10a0*/  BRA `(.L_x_46) ;  /* 0x0000000000047947 */ /* 0x000fea0003800000 */
.L_x_38:
[----:B------:R-:W-:-:S07]  /*10b0*/  FADD.FTZ R0, R0, R3 ;  /* 0x0000000300007221 */ /* 0x000fce0000010000 */
.L_x_46:
[----:B------:R-:W-:Y:S05]  /*10c0*/  BSYNC.RECONVERGENT B1 ;  /* 0x0000000000017941 */ /* 0x000fea0003800200 */
.L_x_36:
[----:B------:R-:W-:-:S04]  /*10d0*/  HFMA2 R7, -RZ, RZ, 0, 0 ;  /* 0x00000000ff077431 */ /* 0x000fc800000001ff */
[----:B0-----:R-:W-:Y:S05]  /*10e0*/  RET.REL.NODEC R6 `(l0_weights_fwd) ;  /* 0xffffffec06c47950 */ /* 0x001fea0003c3ffff */
.L_x_47:
        /* <DEDUP_REMOVED lines=9> */
.L_x_85:


//--------------------- .text.l0_norm_bwd         --------------------------
	.section	.text.l0_norm_bwd,"ax",@progbits
	.align	128
        .global         l0_norm_bwd
        .type           l0_norm_bwd,@function
        .size           l0_norm_bwd,(.L_x_87 - l0_norm_bwd)
        .other          l0_norm_bwd,@"STO_CUDA_ENTRY STV_DEFAULT"
l0_norm_bwd:
.text.l0_norm_bwd:
[----:B------:R-:W-:Y:S01]  /*0000*/  LDC R1, c[0x0][0x37c] ;  /* 0x0000df00ff017b82 */ /* 0x000fe20000000800 */
[----:B------:R-:W0:Y:S07]  /*0010*/  S2R R3, SR_TID.X ;  /* 0x0000000000037919 */ /* 0x000e2e0000002100 */
[----:B------:R-:W0:Y:S01]  /*0020*/  S2UR UR4, SR_CTAID.X ;  /* 0x00000000000479c3 */ /* 0x000e220000002500 */
[----:B------:R-:W1:Y:S07]  /*0030*/  LDCU UR5, c[0x0][0x3a4] ;  /* 0x00007480ff0577ac */ /* 0x000e6e0008000800 */
[----:B------:R-:W0:Y:S02]  /*0040*/  LDC R4, c[0x0][0x360] ;  /* 0x0000d800ff047b82 */ /* 0x000e240000000800 */
[----:B0-----:R-:W-:-:S05]  /*0050*/  IMAD R4, R4, UR4, R3 ;  /* 0x0000000404047c24 */ /* 0x001fca000f8e0203 */
[----:B-1----:R-:W-:-:S13]  /*0060*/  ISETP.GE.AND P0, PT, R4, UR5, PT ;  /* 0x0000000504007c0c */ /* 0x002fda000bf06270 */
[----:B------:R-:W-:Y:S05]  /*0070*/  @P0 EXIT ;  /* 0x000000000000094d */ /* 0x000fea0003800000 */
[----:B------:R-:W0:Y:S01]  /*0080*/  LDC.64 R2, c[0x0][0x390] ;  /* 0x0000e400ff027b82 */ /* 0x000e220000000a00 */
[----:B------:R-:W1:Y:S01]  /*0090*/  LDCU.64 UR4, c[0x0][0x358] ;  /* 0x00006b00ff0477ac */ /* 0x000e620008000a00 */
[----:B------:R-:W2:Y:S06]  /*00a0*/  LDCU UR6, c[0x0][0x39c] ;  /* 0x00007380ff0677ac */ /* 0x000eac0008000800 */
[----:B------:R-:W3:Y:S01]  /*00b0*/  LDC R7, c[0x0][0x3a0] ;  /* 0x0000e800ff077b82 */ /* 0x000ee20000000800 */
[----:B0-----:R-:W-:-:S06]  /*00c0*/  IMAD.WIDE R2, R4, 0x4, R2 ;  /* 0x0000000404027825 */ /* 0x001fcc00078e0202 */
[----:B-1----:R0:W5:Y:S01]  /*00d0*/  LDG.E R2, desc[UR4][R2.64] ;  /* 0x0000000402027981 */ /* 0x002162000c1e1900 */
[----:B--2---:R-:W-:Y:S01]  /*00e0*/  IMAD.U32 R8, RZ, RZ, UR6 ;  /* 0x00000006ff087e24 */ /* 0x004fe2000f8e00ff */
[----:B---3--:R-:W1:Y:S08]  /*00f0*/  MUFU.RCP R0, R7 ;  /* 0x0000000700007308 */ /* 0x008e700000001000 */
[----:B------:R-:W2:Y:S01]  /*0100*/  FCHK P0, R8, R7 ;  /* 0x0000000708007302 */ /* 0x000ea20000000000 */
[----:B-1----:R-:W-:-:S04]  /*0110*/  FFMA R5, R0, -R7, 1 ;  /* 0x3f80000000057423 */ /* 0x002fc80000000807 */
[----:B------:R-:W-:-:S04]  /*0120*/  FFMA R0, R0, R5, R0 ;  /* 0x0000000500007223 */ /* 0x000fc80000000000 */
[----:B------:R-:W-:-:S04]  /*0130*/  FFMA R5, R0, UR6, RZ ;  /* 0x0000000600057c23 */ /* 0x000fc800080000ff */
[----:B------:R-:W-:-:S04]  /*0140*/  FFMA R6, R5, -R7, UR6 ;  /* 0x0000000605067e23 */ /* 0x000fc80008000807 */
[----:B------:R-:W-:Y:S01]  /*0150*/  FFMA R5, R0, R6, R5 ;  /* 0x0000000600057223 */ /* 0x000fe20000000005 */
[----:B0-2---:R-:W-:Y:S06]  /*0160*/  @!P0 BRA `(.L_x_48) ;  /* 0x00000000000c8947 */ /* 0x005fec0003800000 */
[----:B------:R-:W-:-:S07]  /*0170*/  MOV R6, 0x190 ;  /* 0x0000019000067802 */ /* 0x000fce0000000f00 */
[----:B-----5:R-:W-:Y:S05]  /*0180*/  CALL.REL.NOINC `($__internal_5_$__cuda_sm3x_div_rn_noftz_f32_slowpath) ;  /* 0x0000000400747944 */ /* 0x020fea0003c00000 */
[----:B------:R-:W-:-:S07]  /*0190*/  IMAD.MOV.U32 R5, RZ, RZ, R0 ;  /* 0x000000ffff057224 */ /* 0x000fce00078e0000 */
.L_x_48:
[----:B------:R-:W0:Y:S01]  /*01a0*/  LDCU UR6, c[0x0][0x398] ;  /* 0x00007300ff0677ac */ /* 0x000e220008000800 */
[----:B------:R-:W-:Y:S01]  /*01b0*/  IMAD.MOV.U32 R3, RZ, RZ, 0x3bbb989d ;  /* 0x3bbb989dff037424 */ /* 0x000fe200078e00ff */
[----:B------:R-:W-:Y:S01]  /*01c0*/  BSSY.RECONVERGENT B0, `(.L_x_49) ;  /* 0x0000019000007945 */ /* 0x000fe20003800200 */
[----:B0----5:R-:W-:Y:S01]  /*01d0*/  FFMA R2, R5, UR6, R2 ;  /* 0x0000000605027c23 */ /* 0x021fe20008000002 */
[----:B------:R-:W-:Y:S01]  /*01e0*/  IMAD.MOV.U32 R5, RZ, RZ, 0x437c0000 ;  /* 0x437c0000ff057424 */ /* 0x000fe200078e00ff */
[----:B------:R-:W0:Y:S02]  /*01f0*/  LDCU UR6, c[0x0][0x3a8] ;  /* 0x00007500ff0677ac */ /* 0x000e240008000800 */
[----:B------:R-:W-:-:S04]  /*0200*/  FFMA.SAT R0, R2, -R3, 0.5 ;  /* 0x3f00000002007423 */ /* 0x000fc80000002803 */
[----:B------:R-:W-:-:S04]  /*0210*/  FFMA.RM R0, R0, R5, 12582913 ;  /* 0x4b40000100007423 */ /* 0x000fc80000004005 */
[C---:B------:R-:W-:Y:S01]  /*0220*/  FADD R3, R0.reuse, -12583039 ;  /* 0xcb40007f00037421 */ /* 0x040fe20000000000 */
[----:B------:R-:W-:-:S03]  /*0230*/  IMAD.SHL.U32 R0, R0, 0x800000, RZ ;  /* 0x0080000000007824 */ /* 0x000fc600078e00ff */
[----:B------:R-:W-:-:S04]  /*0240*/  FFMA R3, R2, -1.4426950216293334961, -R3 ;  /* 0xbfb8aa3b02037823 */ /* 0x000fc80000000803 */
[----:B------:R-:W-:-:S04]  /*0250*/  FFMA R2, R2, -1.925963033500011079e-08, R3 ;  /* 0xb2a5706002027823 */ /* 0x000fc80000000003 */
[----:B------:R-:W1:Y:S02]  /*0260*/  MUFU.EX2 R3, R2 ;  /* 0x0000000200037308 */ /* 0x000e640000000800 */
[----:B-1----:R-:W-:Y:S01]  /*0270*/  FFMA R7, R0, R3, 1 ;  /* 0x3f80000000077423 */ /* 0x002fe20000000003 */
[----:B0-----:R-:W-:-:S03]  /*0280*/  I2FP.F32.S32 R3, UR6 ;  /* 0x0000000600037c45 */ /* 0x001fc60008201400 */
[----:B------:R-:W-:-:S05]  /*0290*/  VIADD R0, R7, 0x1800000 ;  /* 0x0180000007007836 */ /* 0x000fca0000000000 */
[----:B------:R-:W-:-:S04]  /*02a0*/  LOP3.LUT R0, R0, 0x7f800000, RZ, 0xc0, !PT ;  /* 0x7f80000000007812 */ /* 0x000fc800078ec0ff */
[----:B------:R-:W-:-:S13]  /*02b0*/  ISETP.GT.U32.AND P0, PT, R0, 0x1ffffff, PT ;  /* 0x01ffffff0000780c */ /* 0x000fda0003f04070 */
[----:B------:R-:W-:Y:S05]  /*02c0*/  @P0 BRA `(.L_x_50) ;  /* 0x0000000000100947 */ /* 0x000fea0003800000 */
[----:B------:R-:W-:-:S07]  /*02d0*/  MOV R6, 0x2f0 ;  /* 0x000002f000067802 */ /* 0x000fce0000000f00 */
[----:B------:R-:W-:Y:S05]  /*02e0*/  CALL.REL.NOINC `($__internal_4_$__cuda_sm20_rcp_rn_f32_slowpath) ;  /* 0x0000000000487944 */ /* 0x000fea0003c00000 */
[----:B------:R-:W-:Y:S01]  /*02f0*/  IMAD.MOV.U32 R0, RZ, RZ, R5 ;  /* 0x000000ffff007224 */ /* 0x000fe200078e0005 */
[----:B------:R-:W-:Y:S06]  /*0300*/  BRA `(.L_x_51) ;  /* 0x0000000000107947 */ /* 0x000fec0003800000 */
.L_x_50:
[----:B------:R-:W0:Y:S02]  /*0310*/  MUFU.RCP R0, R7 ;  /* 0x0000000700007308 */ /* 0x000e240000001000 */
[----:B0-----:R-:W-:-:S04]  /*0320*/  FFMA R2, R7, R0, -1 ;  /* 0xbf80000007027423 */ /* 0x001fc80000000000 */
[----:B------:R-:W-:-:S04]  /*0330*/  FADD.FTZ R5, -R2, -RZ ;  /* 0x800000ff02057221 */ /* 0x000fc80000010100 */
[----:B------:R-:W-:-:S07]  /*0340*/  FFMA R0, R0, R5, R0 ;  /* 0x0000000500007223 */ /* 0x000fce0000000000 */
.L_x_51:
[----:B------:R-:W-:Y:S05]  /*0350*/  BSYNC.RECONVERGENT B0 ;  /* 0x0000000000007941 */ /* 0x000fea0003800200 */
.L_x_49:
[----:B------:R-:W0:Y:S08]  /*0360*/  LDC.64 R6, c[0x0][0x388] ;  /* 0x0000e200ff067b82 */ /* 0x000e300000000a00 */
[----:B------:R-:W1:Y:S01]  /*0370*/  LDC.64 R8, c[0x0][0x380] ;  /* 0x0000e000ff087b82 */ /* 0x000e620000000a00 */
[----:B0-----:R-:W-:-:S06]  /*0380*/  IMAD.WIDE R6, R4, 0x4, R6 ;  /* 0x0000000404067825 */ /* 0x001fcc00078e0206 */
[----:B------:R-:W2:Y:S01]  /*0390*/  LDG.E R7, desc[UR4][R6.64] ;  /* 0x0000000406077981 */ /* 0x000ea2000c1e1900 */
[----:B------:R-:W-:-:S04]  /*03a0*/  FADD R5, -R0, 1 ;  /* 0x3f80000000057421 */ /* 0x000fc80000000100 */
[----:B------:R-:W-:Y:S01]  /*03b0*/  FMUL R0, R5, R0 ;  /* 0x0000000005007220 */ /* 0x000fe20000400000 */
[----:B-1----:R-:W-:-:S04]  /*03c0*/  IMAD.WIDE R4, R4, 0x4, R8 ;  /* 0x0000000404047825 */ /* 0x002fc800078e0208 */
[----:B------:R-:W-:-:S04]  /*03d0*/  FMUL R0, R0, R3 ;  /* 0x0000000300007220 */ /* 0x000fc80000400000 */
[----:B--2---:R-:W-:-:S05]  /*03e0*/  FMUL R3, R0, R7 ;  /* 0x0000000700037220 */ /* 0x004fca0000400000 */
[----:B------:R-:W-:Y:S01]  /*03f0*/  STG.E desc[UR4][R4.64], R3 ;  /* 0x0000000304007986 */ /* 0x000fe2000c101904 */
[----:B------:R-:W-:Y:S05]  /*0400*/  EXIT ;  /* 0x000000000000794d */ /* 0x000fea0003800000 */
        .weak           $__internal_4_$__cuda_sm20_rcp_rn_f32_slowpath
        .type           $__internal_4_$__cuda_sm20_rcp_rn_f32_slowpath,@function
        .size           $__internal_4_$__cuda_sm20_rcp_rn_f32_slowpath,($__internal_5_$__cuda_sm3x_div_rn_noftz_f32_slowpath - $__internal_4_$__cuda_sm20_rcp_rn_f32_slowpath)
$__internal_4_$__cuda_sm20_rcp_rn_f32_slowpath:
        /* <DEDUP_REMOVED lines=16> */
.L_x_53:
        /* <DEDUP_REMOVED lines=16> */
[----:B------:R-:W-:-:S03]  /*0610*/  LOP3.LUT R10, R10, R5, RZ, 0xc0, !PT ;  /* 0x000000050a0a7212 */ /* 0x000fc600078ec0ff */
[----:B------:R-:W-:Y:S01]  /*0620*/  IMAD.MOV R2, RZ, RZ, -R7 ;  /* 0x000000ffff027224 */ /* 0x000fe200078e0a07 */
[----:B------:R-:W-:-:S04]  /*0630*/  SHF.R.U32.HI R10, RZ, R11, R10 ;  /* 0x0000000bff0a7219 */ /* 0x000fc8000001160a */
        /* <DEDUP_REMOVED lines=14> */
.L_x_55:
[----:B------:R0:W1:Y:S02]  /*0720*/  MUFU.RCP R5, R0 ;  /* 0x0000000000057308 */ /* 0x0000640000001000 */
.L_x_54:
[----:B------:R-:W-:Y:S05]  /*0730*/  BSYNC.RECONVERGENT B1 ;  /* 0x0000000000017941 */ /* 0x000fea0003800200 */
.L_x_52:
[----:B------:R-:W-:-:S04]  /*0740*/  IMAD.MOV.U32 R7, RZ, RZ, 0x0 ;  /* 0x00000000ff077424 */ /* 0x000fc800078e00ff */
[----:B01----:R-:W-:Y:S05]  /*0750*/  RET.REL.NODEC R6 `(l0_norm_bwd) ;  /* 0xfffffff806287950 */ /* 0x003fea0003c3ffff */
        .weak           $__internal_5_$__cuda_sm3x_div_rn_noftz_f32_slowpath
        .type           $__internal_5_$__cuda_sm3x_div_rn_noftz_f32_slowpath,@function
        .size           $__internal_5_$__cuda_sm3x_div_rn_noftz_f32_slowpath,(.L_x_87 - $__internal_5_$__cuda_sm3x_div_rn_noftz_f32_slowpath)
$__internal_5_$__cuda_sm3x_div_rn_noftz_f32_slowpath:
[----:B------:R-:W0:Y:S08]  /*0760*/  LDC R3, c[0x0][0x3a0] ;  /* 0x0000e800ff037b82 */ /* 0x000e300000000800 */
[----:B------:R-:W1:Y:S08]  /*0770*/  LDC R0, c[0x0][0x39c] ;  /* 0x0000e700ff007b82 */ /* 0x000e700000000800 */
[----:B------:R-:W2:Y:S01]  /*0780*/  LDC R8, c[0x0][0x39c] ;  /* 0x0000e700ff087b82 */ /* 0x000ea20000000800 */
[----:B0-----:R-:W-:-:S07]  /*0790*/  SHF.R.U32.HI R7, RZ, 0x17, R3 ;  /* 0x00000017ff077819 */ /* 0x001fce0000011603 */
[----:B------:R-:W0:Y:S01]  /*07a0*/  LDC R9, c[0x0][0x3a0] ;  /* 0x0000e800ff097b82 */ /* 0x000e220000000800 */
[----:B------:R-:W-:Y:S02]  /*07b0*/  LOP3.LUT R7, R7, 0xff, RZ, 0xc0, !PT ;  /* 0x000000ff07077812 */ /* 0x000fe400078ec0ff */
[----:B-1----:R-:W-:-:S03]  /*07c0*/  SHF.R.U32.HI R5, RZ, 0x17, R0 ;  /* 0x00000017ff057819 */ /* 0x002fc60000011600 */
[----:B------:R-:W-:Y:S01]  /*07d0*/  VIADD R12, R7, 0xffffffff ;  /* 0xffffffff070c7836 */ /* 0x000fe20000000000 */
[----:B------:R-:W-:-:S04]  /*07e0*/  LOP3.LUT R5, R5, 0xff, RZ, 0xc0, !PT ;  /* 0x000000ff05057812 */ /* 0x000fc800078ec0ff */
[----:B------:R-:W-:Y:S01]  /*07f0*/  ISETP.GT.U32.AND P0, PT, R12, 0xfd, PT ;  /* 0x000000fd0c00780c */ /* 0x000fe20003f04070 */
[----:B------:R-:W-:-:S05]  /*0800*/  VIADD R11, R5, 0xffffffff ;  /* 0xffffffff050b7836 */ /* 0x000fca0000000000 */
[----:B------:R-:W-:-:S13]  /*0810*/  ISETP.GT.U32.OR P0, PT, R11, 0xfd, P0 ;  /* 0x000000fd0b00780c */ /* 0x000fda0000704470 */
[----:B------:R-:W-:Y:S01]  /*0820*/  @!P0 IMAD.MOV.U32 R10, RZ, RZ, RZ ;  /* 0x000000ffff0a8224 */ /* 0x000fe200078e00ff */
[----:B--2---:R-:W-:Y:S06]  /*0830*/  @!P0 BRA `(.L_x_56) ;  /* 0x00000000005c8947 */ /* 0x004fec0003800000 */
[----:B------:R-:W-:Y:S02]  /*0840*/  FSETP.GTU.FTZ.AND P0, PT, |R0|, +INF , PT ;  /* 0x7f8000000000780b */ /* 0x000fe40003f1c200 */
[----:B------:R-:W-:-:S04]  /*0850*/  FSETP.GTU.FTZ.AND P1, PT, |R3|, +INF , PT ;  /* 0x7f8000000300780b */ /* 0x000fc80003f3c200 */
[----:B------:R-:W-:-:S13]  /*0860*/  PLOP3.LUT P0, PT, P0, P1, PT, 0xf8, 0x8f ;  /* 0x00000000008f781c */ /* 0x000fda0000703f70 */
[----:B------:R-:W-:Y:S05]  /*0870*/  @P0 BRA `(.L_x_57) ;  /* 0x0000000400440947 */ /* 0x000fea0003800000 */
[----:B0-----:R-:W-:-:S13]  /*0880*/  LOP3.LUT P0, RZ, R9, 0x7fffffff, R8, 0xc8, !PT ;  /* 0x7fffffff09ff7812 */ /* 0x001fda000780c808 */
        /* <DEDUP_REMOVED lines=18> */
.L_x_56:
[----:B------:R-:W-:Y:S01]  /*09b0*/  LEA R0, R7, 0xc0800000, 0x17 ;  /* 0xc080000007007811 */ /* 0x000fe200078eb8ff */
[----:B------:R-:W-:-:S04]  /*09c0*/  VIADD R5, R5, 0xffffff81 ;  /* 0xffffff8105057836 */ /* 0x000fc80000000000 */
[----:B0-----:R-:W-:Y:S02]  /*09d0*/  IMAD.IADD R9, R9, 0x1, -R0 ;  /* 0x0000000109097824 */ /* 0x001fe400078e0a00 */
[C---:B------:R-:W-:Y:S01]  /*09e0*/  IMAD R0, R5.reuse, -0x800000, R8 ;  /* 0xff80000005007824 */ /* 0x040fe200078e0208 */
[----:B------:R-:W-:Y:S01]  /*09f0*/  IADD3 R5, PT, PT, R5, 0x7f, -R7 ;  /* 0x0000007f05057810 */ /* 0x000fe20007ffe807 */
[----:B------:R-:W0:Y:S01]  /*0a00*/  MUFU.RCP R3, R9 ;  /* 0x0000000900037308 */ /* 0x000e220000001000 */
[----:B------:R-:W-:-:S03]  /*0a10*/  FADD.FTZ R11, -R9, -RZ ;  /* 0x800000ff090b7221 */ /* 0x000fc60000010100 */
[----:B------:R-:W-:Y:S02]  /*0a20*/  IMAD.IADD R5, R5, 0x1, R10 ;  /* 0x0000000105057824 */ /* 0x000fe400078e020a */
[----:B0-----:R-:W-:-:S04]  /*0a30*/  FFMA R12, R3, R11, 1 ;  /* 0x3f800000030c7423 */ /* 0x001fc8000000000b */
        /* <DEDUP_REMOVED lines=8> */
[----:B------:R-:W-:-:S04]  /*0ac0*/  IMAD.IADD R7, R3, 0x1, R5 ;  /* 0x0000000103077824 */ /* 0x000fc800078e0205 */
        /* <DEDUP_REMOVED lines=11> */
[C---:B------:R-:W-:Y:S02]  /*0b80*/  IADD3 R10, PT, PT, R7.reuse, 0x20, RZ ;  /* 0x00000020070a7810 */ /* 0x040fe40007ffe0ff */
[----:B------:R-:W-:Y:S02]  /*0b90*/  ISETP.NE.AND P2, PT, R7, RZ, PT ;  /* 0x000000ff0700720c */ /* 0x000fe40003f45270 */
[----:B------:R-:W-:Y:S01]  /*0ba0*/  LOP3.LUT R5, R3, 0x7fffff, RZ, 0xc0, !PT ;  /* 0x007fffff03057812 */ /* 0x000fe200078ec0ff */
[CCC-:B------:R-:W-:Y:S01]  /*0bb0*/  FFMA.RP R3, R12.reuse, R8.reuse, R13.reuse ;  /* 0x000000080c037223 */ /* 0x1c0fe2000000800d */
[----:B------:R-:W-:Y:S01]  /*0bc0*/  FFMA.RM R8, R12, R8, R13 ;  /* 0x000000080c087223 */ /* 0x000fe2000000400d */
[----:B------:R-:W-:Y:S01]  /*0bd0*/  ISETP.NE.AND P1, PT, R7, RZ, PT ;  /* 0x000000ff0700720c */ /* 0x000fe20003f25270 */
        /* <DEDUP_REMOVED lines=15> */
.L_x_62:
[----:B------:R-:W-:-:S04]  /*0cd0*/  LOP3.LUT R0, R0, 0x80000000, RZ, 0xc0, !PT ;  /* 0x8000000000007812 */ /* 0x000fc800078ec0ff */
[----:B------:R-:W-:Y:S01]  /*0ce0*/  LOP3.LUT R0, R0, 0x7f800000, RZ, 0xfc, !PT ;  /* 0x7f80000000007812 */ /* 0x000fe200078efcff */
[----:B------:R-:W-:Y:S06]  /*0cf0*/  BRA `(.L_x_63) ;  /* 0x0000000000287947 */ /* 0x000fec0003800000 */
.L_x_61:
[----:B------:R-:W-:Y:S01]  /*0d00*/  IMAD R0, R5, 0x800000, R0 ;  /* 0x0080000005007824 */ /* 0x000fe200078e0200 */
[----:B------:R-:W-:Y:S06]  /*0d10*/  BRA `(.L_x_63) ;  /* 0x0000000000207947 */ /* 0x000fec0003800000 */
.L_x_60:
[----:B------:R-:W-:-:S04]  /*0d20*/  LOP3.LUT R0, R9, 0x80000000, R8, 0x48, !PT ;  /* 0x8000000009007812 */ /* 0x000fc800078e4808 */
[----:B------:R-:W-:Y:S01]  /*0d30*/  LOP3.LUT R0, R0, 0x7f800000, RZ, 0xfc, !PT ;  /* 0x7f80000000007812 */ /* 0x000fe200078efcff */
[----:B------:R-:W-:Y:S06]  /*0d40*/  BRA `(.L_x_63) ;  /* 0x0000000000147947 */ /* 0x000fec0003800000 */
.L_x_59:
[----:B------:R-:W-:Y:S01]  /*0d50*/  LOP3.LUT R0, R9, 0x80000000, R8, 0x48, !PT ;  /* 0x8000000009007812 */ /* 0x000fe200078e4808 */
[----:B------:R-:W-:Y:S06]  /*0d60*/  BRA `(.L_x_63) ;  /* 0x00000000000c7947 */ /* 0x000fec0003800000 */
.L_x_58:
[----:B------:R-:W1:Y:S01]  /*0d70*/  MUFU.RSQ R0, -QNAN ;  /* 0xffc0000000007908 */ /* 0x000e620000001400 */
[----:B------:R-:W-:Y:S05]  /*0d80*/  BRA `(.L_x_63) ;  /* 0x0000000000047947 */ /* 0x000fea0003800000 */
.L_x_57:
[----:B------:R-:W-:-:S07]  /*0d90*/  FADD.FTZ R0, R0, R3 ;  /* 0x0000000300007221 */ /* 0x000fce0000010000 */
.L_x_63:
[----:B------:R-:W-:-:S04]  /*0da0*/  IMAD.MOV.U32 R7, RZ, RZ, 0x0 ;  /* 0x00000000ff077424 */ /* 0x000fc800078e00ff */
[----:B01----:R-:W-:Y:S05]  /*0db0*/  RET.REL.NODEC R6 `(l0_norm_bwd) ;  /* 0xfffffff006907950 */ /* 0x003fea0003c3ffff */
.L_x_64:
        /* <DEDUP_REMOVED lines=12> */
.L_x_87:


//--------------------- .text.l0_norm_fwd         --------------------------
	.section	.text.l0_norm_fwd,"ax",@progbits
	.align	128
        .global         l0_norm_fwd
        .type           l0_norm_fwd,@function
        .size           l0_norm_fwd,(.L_x_89 - l0_norm_fwd)
        .other          l0_norm_fwd,@"STO_CUDA_ENTRY STV_DEFAULT"
l0_norm_fwd:
.text.l0_norm_fwd:
        /* <DEDUP_REMOVED lines=24> */
[----:B-----5:R-:W-:Y:S05]  /*0180*/  CALL.REL.NOINC `($__internal_7_$__cuda_sm3x_div_rn_noftz_f32_slowpath) ;  /* 0x00000004005c7944 */ /* 0x020fea0003c00000 */
[----:B------:R-:W-:-:S07]  /*0190*/  IMAD.MOV.U32 R5, RZ, RZ, R0 ;  /* 0x000000ffff057224 */ /* 0x000fce00078e0000 */
.L_x_65:
        /* <DEDUP_REMOVED lines=20> */
[----:B------:R-:W-:Y:S05]  /*02e0*/  CALL.REL.NOINC `($__internal_6_$__cuda_sm20_rcp_rn_f32_slowpath) ;  /* 0x0000000000307944 */ /* 0x000fea0003c00000 */
[----:B------:R-:W-:Y:S01]  /*02f0*/  IMAD.MOV.U32 R0, RZ, RZ, R5 ;  /* 0x000000ffff007224 */ /* 0x000fe200078e0005 */
[----:B------:R-:W-:Y:S06]  /*0300*/  BRA `(.L_x_68) ;  /* 0x0000000000107947 */ /* 0x000fec0003800000 */
.L_x_67:
[----:B------:R-:W0:Y:S02]  /*0310*/  MUFU.RCP R0, R7 ;  /* 0x0000000700007308 */ /* 0x000e240000001000 */
[----:B0-----:R-:W-:-:S04]  /*0320*/  FFMA R2, R7, R0, -1 ;  /* 0xbf80000007027423 */ /* 0x001fc80000000000 */
[----:B------:R-:W-:-:S04]  /*0330*/  FADD.FTZ R5, -R2, -RZ ;  /* 0x800000ff02057221 */ /* 0x000fc80000010100 */
[----:B------:R-:W-:-:S07]  /*0340*/  FFMA R0, R0, R5, R0 ;  /* 0x0000000500007223 */ /* 0x000fce0000000000 */
.L_x_68:
[----:B------:R-:W-:Y:S05]  /*0350*/  BSYNC.RECONVERGENT B0 ;  /* 0x0000000000007941 */ /* 0x000fea0003800200 */
.L_x_66:
[----:B------:R-:W0:Y:S01]  /*0360*/  LDC.64 R6, c[0x0][0x380] ;  /* 0x0000e000ff067b82 */ /* 0x000e220000000a00 */
[----:B------:R-:W-:Y:S01]  /*0370*/  FMUL R3, R0, R3 ;  /* 0x0000000300037220 */ /* 0x000fe20000400000 */
[----:B0-----:R-:W-:-:S05]  /*0380*/  IMAD.WIDE R4, R4, 0x4, R6 ;  /* 0x0000000404047825 */ /* 0x001fca00078e0206 */
[----:B------:R-:W-:Y:S01]  /*0390*/  STG.E desc[UR4][R4.64], R3 ;  /* 0x0000000304007986 */ /* 0x000fe2000c101904 */
[----:B------:R-:W-:Y:S05]  /*03a0*/  EXIT ;  /* 0x000000000000794d */ /* 0x000fea0003800000 */
        .weak           $__internal_6_$__cuda_sm20_rcp_rn_f32_slowpath
        .type           $__internal_6_$__cuda_sm20_rcp_rn_f32_slowpath,@function
        .size           $__internal_6_$__cuda_sm20_rcp_rn_f32_slowpath,($__internal_7_$__cuda_sm3x_div_rn_noftz_f32_slowpath - $__internal_6_$__cuda_sm20_rcp_rn_f32_slowpath)
$__internal_6_$__cuda_sm20_rcp_rn_f32_slowpath:
[----:B------:R-:W-:Y:S01]  /*03b0*/  IMAD.SHL.U32 R0, R7, 0x2, RZ ;  /* 0x0000000207007824 */ /* 0x000fe200078e00ff */
[----:B------:R-:W-:Y:S04]  /*03c0*/  BSSY.RECONVERGENT B1, `(.L_x_69) ;  /* 0x0000031000017945 */ /* 0x000fe80003800200 */
[----:B------:R-:W-:Y:S01]  /*03d0*/  SHF.R.U32.HI R9, RZ, 0x18, R0 ;  /* 0x00000018ff097819 */ /* 0x000fe20000011600 */
[----:B------:R-:W-:-:S03]  /*03e0*/  IMAD.MOV.U32 R0, RZ, RZ, R7 ;  /* 0x000000ffff007224 */ /* 0x000fc600078e0007 */
        /* <DEDUP_REMOVED lines=12> */
.L_x_70:
        /* <DEDUP_REMOVED lines=29> */
[----:B------:R-:W-:-:S04]  /*0680*/  @!P0 VIADD R5, R5, 0x1 ;  /* 0x0000000105058836 */ /* 0x000fc80000000000 */
[----:B------:R-:W-:-:S05]  /*0690*/  @!P1 IMAD.SHL.U32 R5, R5, 0x2, RZ ;  /* 0x0000000205059824 */ /* 0x000fca00078e00ff */
[----:B------:R-:W-:Y:S01]  /*06a0*/  LOP3.LUT R5, R5, 0x80000000, R0, 0xf8, !PT ;  /* 0x8000000005057812 */ /* 0x000fe200078ef800 */
[----:B------:R-:W-:Y:S06]  /*06b0*/  BRA `(.L_x_71) ;  /* 0x0000000000047947 */ /* 0x000fec0003800000 */
.L_x_72:
[----:B------:R0:W1:Y:S02]  /*06c0*/  MUFU.RCP R5, R0 ;  /* 0x0000000000057308 */ /* 0x0000640000001000 */
.L_x_71:
[----:B------:R-:W-:Y:S05]  /*06d0*/  BSYNC.RECONVERGENT B1 ;  /* 0x0000000000017941 */ /* 0x000fea0003800200 */
.L_x_69:
[----:B------:R-:W-:-:S04]  /*06e0*/  HFMA2 R7, -RZ, RZ, 0, 0 ;  /* 0x00000000ff077431 */ /* 0x000fc800000001ff */
[----:B01----:R-:W-:Y:S05]  /*06f0*/  RET.REL.NODEC R6 `(l0_norm_fwd) ;  /* 0xfffffff806407950 */ /* 0x003fea0003c3ffff */
        .weak           $__internal_7_$__cuda_sm3x_div_rn_noftz_f32_slowpath
        .type           $__internal_7_$__cuda_sm3x_div_rn_noftz_f32_slowpath,@function
        .size           $__internal_7_$__cuda_sm3x_div_rn_noftz_f32_slowpath,(.L_x_89 - $__internal_7_$__cuda_sm3x_div_rn_noftz_f32_slowpath)
$__internal_7_$__cuda_sm3x_div_rn_noftz_f32_slowpath:
        /* <DEDUP_REMOVED lines=32> */
[----:B------:R-:W-:Y:S02]  /*0900*/  @P0 IMAD.MOV.U32 R10, RZ, RZ, RZ ;  /* 0x000000ffff0a0224 */ /* 0x000fe400078e00ff */
[----:B------:R-:W-:Y:S01]  /*0910*/  @!P0 FFMA R8, R0, 1.84467440737095516160e+19, RZ ;  /* 0x5f80000000088823 */ /* 0x000fe200000000ff */
[----:B------:R-:W-:Y:S02]  /*0920*/  @!P0 IMAD.MOV.U32 R10, RZ, RZ, -0x40 ;  /* 0xffffffc0ff0a8424 */ /* 0x000fe400078e00ff */
[----:B------:R-:W-:Y:S02]  /*0930*/  @!P1 FFMA R9, R3, 1.84467440737095516160e+19, RZ ;  /* 0x5f80000003099823 */ /* 0x000fe400000000ff */
[----:B------:R-:W-:-:S07]  /*0940*/  @!P1 VIADD R10, R10, 0x40 ;  /* 0x000000400a0a9836 */ /* 0x000fce0000000000 */
.L_x_73:
[----:B------:R-:W-:Y:S01]  /*0950*/  LEA R0, R7, 0xc0800000, 0x17 ;  /* 0xc080000007007811 */ /* 0x000fe200078eb8ff */
[----:B------:R-:W-:-:S04]  /*0960*/  VIADD R5, R5, 0xffffff81 ;  /* 0xffffff8105057836 */ /* 0x000fc80000000000 */
[----:B0-----:R-:W-:Y:S02]  /*0970*/  IMAD.IADD R9, R9, 0x1, -R0 ;  /* 0x0000000109097824 */ /* 0x001fe400078e0a00 */
[C---:B------:R-:W-:Y:S01]  /*0980*/  IMAD R0, R5.reuse, -0x800000, R8 ;  /* 0xff80000005007824 */ /* 0x040fe200078e0208 */
[----:B------:R-:W-:Y:S01]  /*0990*/  IADD3 R5, PT, PT, R5, 0x7f, -R7 ;  /* 0x0000007f05057810 */ /* 0x000fe20007ffe807 */
[----:B------:R-:W0:Y:S01]  /*09a0*/  MUFU.RCP R3, R9 ;  /* 0x0000000900037308 */ /* 0x000e220000001000 */
[----:B------:R-:W-:Y:S02]  /*09b0*/  FADD.FTZ R11, -R9, -RZ ;  /* 0x800000ff090b7221 */ /* 0x000fe40000010100 */
[----:B------:R-:W-:Y:S02]  /*09c0*/  IADD3 R5, PT, PT, R5, R10, RZ ;  /* 0x0000000a05057210 */ /* 0x000fe40007ffe0ff */
        /* <DEDUP_REMOVED lines=20> */
[CC--:B------:R-:W-:Y:S01]  /*0b10*/  FFMA.RZ R3, R12.reuse, R8.reuse, R13 ;  /* 0x000000080c037223 */ /* 0x0c0fe2000000c00d */
[C---:B------:R-:W-:Y:S01]  /*0b20*/  VIADD R10, R7.reuse, 0x20 ;  /* 0x00000020070a7836 */ /* 0x040fe20000000000 */
[C---:B------:R-:W-:Y:S02]  /*0b30*/  ISETP.NE.AND P2, PT, R7.reuse, RZ, PT ;  /* 0x000000ff0700720c */ /* 0x040fe40003f45270 */
[----:B------:R-:W-:Y:S01]  /*0b40*/  ISETP.NE.AND P1, PT, R7, RZ, PT ;  /* 0x000000ff0700720c */ /* 0x000fe20003f25270 */
[----:B------:R-:W-:Y:S01]  /*0b50*/  IMAD.MOV R7, RZ, RZ, -R7 ;  /* 0x000000ffff077224 */ /* 0x000fe200078e0a07 */
[----:B------:R-:W-:Y:S01]  /*0b60*/  LOP3.LUT R5, R3, 0x7fffff, RZ, 0xc0, !PT ;  /* 0x007fffff03057812 */ /* 0x000fe200078ec0ff */
[CCC-:B------:R-:W-:Y:S01]  /*0b70*/  FFMA.RP R3, R12.reuse, R8.reuse, R13.reuse ;  /* 0x000000080c037223 */ /* 0x1c0fe2000000800d */
[----:B------:R-:W-:Y:S02]  /*0b80*/  FFMA.RM R8, R12, R8, R13 ;  /* 0x000000080c087223 */ /* 0x000fe4000000400d */
[----:B------:R-:W-:-:S03]  /*0b90*/  LOP3.LUT R5, R5, 0x800000, RZ, 0xfc, !PT ;  /* 0x0080000005057812 */ /* 0x000fc600078efcff */
        /* <DEDUP_REMOVED lines=13> */
.L_x_79:
[----:B------:R-:W-:-:S04]  /*0c70*/  LOP3.LUT R0, R0, 0x80000000, RZ, 0xc0, !PT ;  /* 0x8000000000007812 */ /* 0x000fc800078ec0ff */
[----:B------:R-:W-:Y:S01]  /*0c80*/  LOP3.LUT R0, R0, 0x7f800000, RZ, 0xfc, !PT ;  /* 0x7f80000000007812 */ /* 0x000fe200078efcff */
[----:B------:R-:W-:Y:S06]  /*0c90*/  BRA `(.L_x_80) ;  /* 0x0000000000287947 */ /* 0x000fec0003800000 */
.L_x_78:
[----:B------:R-:W-:Y:S01]  /*0ca0*/  IMAD R0, R5, 0x800000, R0 ;  /* 0x0080000005007824 */ /* 0x000fe200078e0200 */
[----:B------:R-:W-:Y:S06]  /*0cb0*/  BRA `(.L_x_80) ;  /* 0x0000000000207947 */ /* 0x000fec0003800000 */
.L_x_77:
[----:B------:R-:W-:-:S04]  /*0cc0*/  LOP3.LUT R0, R9, 0x80000000, R8, 0x48, !PT ;  /* 0x8000000009007812 */ /* 0x000fc800078e4808 */
[----:B------:R-:W-:Y:S01]  /*0cd0*/  LOP3.LUT R0, R0, 0x7f800000, RZ, 0xfc, !PT ;  /* 0x7f80000000007812 */ /* 0x000fe200078efcff */
[----:B------:R-:W-:Y:S06]  /*0ce0*/  BRA `(.L_x_80) ;  /* 0x0000000000147947 */ /* 0x000fec0003800000 */
.L_x_76:
[----:B------:R-:W-:Y:S01]  /*0cf0*/  LOP3.LUT R0, R9, 0x80000000, R8, 0x48, !PT ;  /* 0x8000000009007812 */ /* 0x000fe200078e4808 */
[----:B------:R-:W-:Y:S06]  /*0d00*/  BRA `(.L_x_80) ;  /* 0x00000000000c7947 */ /* 0x000fec0003800000 */
.L_x_75:
[----:B------:R-:W1:Y:S01]  /*0d10*/  MUFU.RSQ R0, -QNAN ;  /* 0xffc0000000007908 */ /* 0x000e620000001400 */
[----:B------:R-:W-:Y:S05]  /*0d20*/  BRA `(.L_x_80) ;  /* 0x0000000000047947 */ /* 0x000fea0003800000 */
.L_x_74:
[----:B------:R-:W-:-:S07]  /*0d30*/  FADD.FTZ R0, R0, R3 ;  /* 0x0000000300007221 */ /* 0x000fce0000010000 */
.L_x_80:
[----:B------:R-:W-:-:S04]  /*0d40*/  IMAD.MOV.U32 R7, RZ, RZ, 0x0 ;  /* 0x00000000ff077424 */ /* 0x000fc800078e00ff */
[----:B01----:R-:W-:Y:S05]  /*0d50*/  RET.REL.NODEC R6 `(l0_norm_fwd) ;  /* 0xfffffff006a87950 */ /* 0x003fea0003c3ffff */
.L_x_81:
        /* <DEDUP_REMOVED lines=10> */
.L_x_89:


//--------------------- .nv.shared.reserved.0     --------------------------
	.section	.nv.shared.reserved.0,"aw",@nobits
	.weak		__nv_reservedSMEM_offset_0_alias
	.size		__nv_reservedSMEM_offset_0_alias, 0, 64
	.other		__nv_reservedSMEM_offset_0_alias,@"STO_CUDA_RESERVED_SHARED STV_DEFAULT"
__nv_reservedSMEM_offset_0_alias:
	.zero		0
	.zero		64


//--------------------- .nv.constant0.l0_weights_bwd --------------------------
	.section	.nv.constant0.l0_weights_bwd,"a",@progbits
	.sectionflags	@""
	.align	4
.nv.constant0.l0_weights_bwd:
	.zero		964


//--------------------- .nv.constant0.l0_weights_fwd --------------------------
	.section	.nv.constant0.l0_weights_fwd,"a",@progbits
	.sectionflags	@""
	.align	4
.nv.constant0.l0_weights_fwd:
	.zero		948


//--------------------- .nv.constant0.l0_norm_bwd --------------------------
	.section	.nv.constant0.l0_norm_bwd,"a",@progbits
	.sectionflags	@""
	.align	4
.nv.constant0.l0_norm_bwd:
	.zero		940


//--------------------- .nv.constant0.l0_norm_fwd --------------------------
	.section	.nv.constant0.l0_norm_fwd,"a",@progbits
	.sectionflags	@""
	.align	4
.nv.constant0.l0_norm_fwd:
	.zero		932


//--------------------- SYMBOLS --------------------------

	.type		.nv.reservedSmem.offset0,@object
	.size		.nv.reservedSmem.offset0,0x4
